	.target	sm_90a

	.elftype	@"ET_EXEC"


//--------------------- .note.nv.tkinfo           --------------------------
	.section	.note.nv.tkinfo,"",@"SHT_NOTE"
	.sectionflags	@"SHF_NOTE_NV_TKINFO"
	.tkinfo
        /*0018*/ 	.word	0x00000002
        /*0030*/ 	.string	""
        /*0030*/ 	.string	"ptxas"
        /*0030*/ 	.string	"Cuda compilation tools, release 13.0, V13.0.88"
        /*0030*/ 	.string	"Build cuda_13.0.r13.0/compiler.36424714_0"
        /*0030*/ 	.string	"-arch sm_90a -m 64 "



//--------------------- .note.nv.cuinfo           --------------------------
	.section	.note.nv.cuinfo,"",@"SHT_NOTE"
	.sectionflags	@"SHF_NOTE_NV_CUINFO"
        /*0018*/ 	.short	0x0002
        /*001a*/ 	.short	0x005a
        /*001c*/ 	.short	0x0082
	.zero		2


//--------------------- .nv.info                  --------------------------
	.section	.nv.info,"",@"SHT_CUDA_INFO"
	.align	4


	//----- nvinfo : EIATTR_REGCOUNT
	.align		4
        /*0000*/ 	.byte	0x04, 0x2f
        /*0002*/ 	.short	(.L_12 - .L_11)
	.align		4
.L_11:
        /*0004*/ 	.word	index@(_ZN7cutlass13device_kernelINS_4gemm6kernel13GemmUniversalIN4cute5tupleIJiiiiEEENS1_10collective13CollectiveMmaINS1_37MainloopSm90TmaGmmaWarpSpecializedFP8ILi3ENS5_IJNS4_1CILi1EEENSA_ILi2EEESB_EEENS1_32KernelTmaWarpSpecializedPingpongEEENS5_IJNSA_ILi64EEESG_SG_EEENS_12float_e5m2_tENS5_IJlSB_lEEESI_SJ_NS4_8TiledMMAINS4_8MMA_AtomIJNS4_4SM904GMMA30MMA_64x64x32_F32E5M2E5M2_SS_TNILNSN_7ScaleInE1ELSP_1EEEEEENS4_6LayoutINS5_IJSB_SB_SB_EEENS5_IJNSA_ILi0EEESU_SU_EEEEENS5_IJNS4_10UnderscoreESX_SX_EEEEENS4_23SM90_TMA_LOAD_MULTICASTENS4_14ComposedLayoutINS4_7SwizzleILi2ELi4ELi3EEENS4_18smem_ptr_flag_bitsILi8EEENSS_INS5_IJNSA_ILi8EEESG_EEENS5_IJSG_SB_EEEEEEEvNS4_8identityENS4_13SM90_TMA_LOADES1A_vS1B_EENS_8epilogue10collective6detail29Sm90TmaWarpSpecializedAdapterINS1F_15DefaultEpilogueISI_SJ_SJ_NS1E_6thread17LinearCombinationISI_Li1EffLNS1J_9ScaleType4KindE0ELNS_15FloatRoundStyleE2ESI_EENS1_15EpilogueDefaultEEEEEvvEEEEvNT_6ParamsE)
        /*0008*/ 	.word	0x000000a8


	//----- nvinfo : EIATTR_FRAME_SIZE
	.align		4
.L_12:
        /*000c*/ 	.byte	0x04, 0x11
        /*000e*/ 	.short	(.L_14 - .L_13)
	.align		4
.L_13:
        /*0010*/ 	.word	index@(_ZN7cutlass13device_kernelINS_4gemm6kernel13GemmUniversalIN4cute5tupleIJiiiiEEENS1_10collective13CollectiveMmaINS1_37MainloopSm90TmaGmmaWarpSpecializedFP8ILi3ENS5_IJNS4_1CILi1EEENSA_ILi2EEESB_EEENS1_32KernelTmaWarpSpecializedPingpongEEENS5_IJNSA_ILi64EEESG_SG_EEENS_12float_e5m2_tENS5_IJlSB_lEEESI_SJ_NS4_8TiledMMAINS4_8MMA_AtomIJNS4_4SM904GMMA30MMA_64x64x32_F32E5M2E5M2_SS_TNILNSN_7ScaleInE1ELSP_1EEEEEENS4_6LayoutINS5_IJSB_SB_SB_EEENS5_IJNSA_ILi0EEESU_SU_EEEEENS5_IJNS4_10UnderscoreESX_SX_EEEEENS4_23SM90_TMA_LOAD_MULTICASTENS4_14ComposedLayoutINS4_7SwizzleILi2ELi4ELi3EEENS4_18smem_ptr_flag_bitsILi8EEENSS_INS5_IJNSA_ILi8EEESG_EEENS5_IJSG_SB_EEEEEEEvNS4_8identityENS4_13SM90_TMA_LOADES1A_vS1B_EENS_8epilogue10collective6detail29Sm90TmaWarpSpecializedAdapterINS1F_15DefaultEpilogueISI_SJ_SJ_NS1E_6thread17LinearCombinationISI_Li1EffLNS1J_9ScaleType4KindE0ELNS_15FloatRoundStyleE2ESI_EENS1_15EpilogueDefaultEEEEEvvEEEEvNT_6ParamsE)
        /*0014*/ 	.word	0x00000000


	//----- nvinfo : EIATTR_MIN_STACK_SIZE
	.align		4
.L_14:
        /*0018*/ 	.byte	0x04, 0x12
        /*001a*/ 	.short	(.L_16 - .L_15)
	.align		4
.L_15:
        /*001c*/ 	.word	index@(_ZN7cutlass13device_kernelINS_4gemm6kernel13GemmUniversalIN4cute5tupleIJiiiiEEENS1_10collective13CollectiveMmaINS1_37MainloopSm90TmaGmmaWarpSpecializedFP8ILi3ENS5_IJNS4_1CILi1EEENSA_ILi2EEESB_EEENS1_32KernelTmaWarpSpecializedPingpongEEENS5_IJNSA_ILi64EEESG_SG_EEENS_12float_e5m2_tENS5_IJlSB_lEEESI_SJ_NS4_8TiledMMAINS4_8MMA_AtomIJNS4_4SM904GMMA30MMA_64x64x32_F32E5M2E5M2_SS_TNILNSN_7ScaleInE1ELSP_1EEEEEENS4_6LayoutINS5_IJSB_SB_SB_EEENS5_IJNSA_ILi0EEESU_SU_EEEEENS5_IJNS4_10UnderscoreESX_SX_EEEEENS4_23SM90_TMA_LOAD_MULTICASTENS4_14ComposedLayoutINS4_7SwizzleILi2ELi4ELi3EEENS4_18smem_ptr_flag_bitsILi8EEENSS_INS5_IJNSA_ILi8EEESG_EEENS5_IJSG_SB_EEEEEEEvNS4_8identityENS4_13SM90_TMA_LOADES1A_vS1B_EENS_8epilogue10collective6detail29Sm90TmaWarpSpecializedAdapterINS1F_15DefaultEpilogueISI_SJ_SJ_NS1E_6thread17LinearCombinationISI_Li1EffLNS1J_9ScaleType4KindE0ELNS_15FloatRoundStyleE2ESI_EENS1_15EpilogueDefaultEEEEEvvEEEEvNT_6ParamsE)
        /*0020*/ 	.word	0x00000000
.L_16:


//--------------------- .nv.compat                --------------------------
	.section	.nv.compat,"",@"SHT_CUDA_COMPAT_INFO"
	.align	4
        /*0000*/ 	.byte	0x02, 0x09, 0x01, 0x00, 0x02, 0x02, 0x04, 0x00, 0x02, 0x05, 0x05, 0x00, 0x03, 0x07, 0x01, 0x01
        /*0010*/ 	.byte	0x02, 0x03, 0x01, 0x00, 0x02, 0x06, 0x01, 0x00, 0x04, 0x0b, 0x08, 0x00, 0x00, 0x00, 0x00, 0x00
        /*0020*/ 	.byte	0x00, 0x00, 0x00, 0x00


//--------------------- .nv.info._ZN7cutlass13device_kernelINS_4gemm6kernel13GemmUniversalIN4cute5tupleIJiiiiEEENS1_10collective13CollectiveMmaINS1_37MainloopSm90TmaGmmaWarpSpecializedFP8ILi3ENS5_IJNS4_1CILi1EEENSA_ILi2EEESB_EEENS1_32KernelTmaWarpSpecializedPingpongEEENS5_IJNSA_ILi64EEESG_SG_EEENS_12float_e5m2_tENS5_IJlSB_lEEESI_SJ_NS4_8TiledMMAINS4_8MMA_AtomIJNS4_4SM904GMMA30MMA_64x64x32_F32E5M2E5M2_SS_TNILNSN_7ScaleInE1ELSP_1EEEEEENS4_6LayoutINS5_IJSB_SB_SB_EEENS5_IJNSA_ILi0EEESU_SU_EEEEENS5_IJNS4_10UnderscoreESX_SX_EEEEENS4_23SM90_TMA_LOAD_MULTICASTENS4_14ComposedLayoutINS4_7SwizzleILi2ELi4ELi3EEENS4_18smem_ptr_flag_bitsILi8EEENSS_INS5_IJNSA_ILi8EEESG_EEENS5_IJSG_SB_EEEEEEEvNS4_8identityENS4_13SM90_TMA_LOADES1A_vS1B_EENS_8epilogue10collective6detail29Sm90TmaWarpSpecializedAdapterINS1F_15DefaultEpilogueISI_SJ_SJ_NS1E_6thread17LinearCombinationISI_Li1EffLNS1J_9ScaleType4KindE0ELNS_15FloatRoundStyleE2ESI_EENS1_15EpilogueDefaultEEEEEvvEEEEvNT_6ParamsE --------------------------
	.section	.nv.info._ZN7cutlass13device_kernelINS_4gemm6kernel13GemmUniversalIN4cute5tupleIJiiiiEEENS1_10collective13CollectiveMmaINS1_37MainloopSm90TmaGmmaWarpSpecializedFP8ILi3ENS5_IJNS4_1CILi1EEENSA_ILi2EEESB_EEENS1_32KernelTmaWarpSpecializedPingpongEEENS5_IJNSA_ILi64EEESG_SG_EEENS_12float_e5m2_tENS5_IJlSB_lEEESI_SJ_NS4_8TiledMMAINS4_8MMA_AtomIJNS4_4SM904GMMA30MMA_64x64x32_F32E5M2E5M2_SS_TNILNSN_7ScaleInE1ELSP_1EEEEEENS4_6LayoutINS5_IJSB_SB_SB_EEENS5_IJNSA_ILi0EEESU_SU_EEEEENS5_IJNS4_10UnderscoreESX_SX_EEEEENS4_23SM90_TMA_LOAD_MULTICASTENS4_14ComposedLayoutINS4_7SwizzleILi2ELi4ELi3EEENS4_18smem_ptr_flag_bitsILi8EEENSS_INS5_IJNSA_ILi8EEESG_EEENS5_IJSG_SB_EEEEEEEvNS4_8identityENS4_13SM90_TMA_LOADES1A_vS1B_EENS_8epilogue10collective6detail29Sm90TmaWarpSpecializedAdapterINS1F_15DefaultEpilogueISI_SJ_SJ_NS1E_6thread17LinearCombinationISI_Li1EffLNS1J_9ScaleType4KindE0ELNS_15FloatRoundStyleE2ESI_EENS1_15EpilogueDefaultEEEEEvvEEEEvNT_6ParamsE,"",@"SHT_CUDA_INFO"
	.sectionflags	@""
	.align	4


	//----- nvinfo : EIATTR_CUDA_API_VERSION
	.align		4
        /*0000*/ 	.byte	0x04, 0x37
        /*0002*/ 	.short	(.L_18 - .L_17)
.L_17:
        /*0004*/ 	.word	0x00000082


	//----- nvinfo : EIATTR_KPARAM_INFO
	.align		4
.L_18:
        /*0008*/ 	.byte	0x04, 0x17
        /*000a*/ 	.short	(.L_20 - .L_19)
.L_19:
        /*000c*/ 	.word	0x00000000
        /*0010*/ 	.short	0x0000
        /*0012*/ 	.short	0x0070
        /*0014*/ 	.byte	0x00, 0xf0, 0x01, 0x10


	//----- nvinfo : EIATTR_SPARSE_MMA_MASK
	.align		4
.L_20:
        /*0018*/ 	.byte	0x03, 0x50
        /*001a*/ 	.short	0x0000


	//----- nvinfo : EIATTR_MAXREG_COUNT
	.align		4
        /*001c*/ 	.byte	0x03, 0x1b
        /*001e*/ 	.short	0x00a8


	//----- nvinfo : EIATTR_NUM_BARRIERS
	.align		4
        /*0020*/ 	.byte	0x02, 0x4c
        /*0022*/ 	.byte	0x01
	.zero		1


	//----- nvinfo : EIATTR_MERCURY_ISA_VERSION
	.align		4
        /*0024*/ 	.byte	0x03, 0x5f
        /*0026*/ 	.short	0x0101


	//----- nvinfo : EIATTR_INT_WARP_WIDE_INSTR_OFFSETS
	.align		4
        /*0028*/ 	.byte	0x04, 0x31
        /*002a*/ 	.short	(.L_22 - .L_21)


	//   ....[0]....
.L_21:
        /*002c*/ 	.word	0x000004b0


	//   ....[1]....
        /*0030*/ 	.word	0x000004f0


	//   ....[2]....
        /*0034*/ 	.word	0x00000620


	//   ....[3]....
        /*0038*/ 	.word	0x00000650


	//   ....[4]....
        /*003c*/ 	.word	0x00000660


	//   ....[5]....
        /*0040*/ 	.word	0x00000670


	//   ....[6]....
        /*0044*/ 	.word	0x000006f0


	//   ....[7]....
        /*0048*/ 	.word	0x00000740


	//   ....[8]....
        /*004c*/ 	.word	0x000026d0


	//----- nvinfo : EIATTR_COOP_GROUP_MASK_REGIDS
	.align		4
.L_22:
        /*0050*/ 	.byte	0x04, 0x29
        /*0052*/ 	.short	(.L_24 - .L_23)


	//   ....[0]....
.L_23:
        /*0054*/ 	.word	0xffffffff


	//   ....[1]....
        /*0058*/ 	.word	0xffffffff


	//   ....[2]....
        /*005c*/ 	.word	0xffffffff


	//   ....[3]....
        /*0060*/ 	.word	0xffffffff


	//   ....[4]....
        /*0064*/ 	.word	0xffffffff


	//   ....[5]....
        /*0068*/ 	.word	0xffffffff


	//   ....[6]....
        /*006c*/ 	.word	0xffffffff


	//----- nvinfo : EIATTR_COOP_GROUP_INSTR_OFFSETS
	.align		4
.L_24:
        /*0070*/ 	.byte	0x04, 0x28
        /*0072*/ 	.short	(.L_26 - .L_25)


	//   ....[0]....
.L_25:
        /*0074*/ 	.word	0x00000060


	//   ....[1]....
        /*0078*/ 	.word	0x00000070


	//   ....[2]....
        /*007c*/ 	.word	0x00000130


	//   ....[3]....
        /*0080*/ 	.word	0x000002b0


	//   ....[4]....
        /*0084*/ 	.word	0x000002f0


	//   ....[5]....
        /*0088*/ 	.word	0x00000370


	//   ....[6]....
        /*008c*/ 	.word	0x000008b0


	//----- nvinfo : EIATTR_REG_RECONFIG
	.align		4
.L_26:
        /*0090*/ 	.byte	0x01, 0x54
	.zero		2


	//----- nvinfo : EIATTR_MBARRIER_INSTR_OFFSETS
	.align		4
        /*0094*/ 	.byte	0x04, 0x39
        /*0096*/ 	.short	(.L_28 - .L_27)


	//   ....[0]....
.L_27:
        /*0098*/ 	.word	0x00000240
        /*009c*/ 	.word	0x000000ff
        /*00a0*/ 	.word	0x00000000
        /*00a4*/ 	.short	0x0100
        /*00a6*/ 	.byte	0x08
	.zero		1


	//   ....[1]....
        /*00a8*/ 	.word	0x00000250
        /*00ac*/ 	.word	0x000000ff
        /*00b0*/ 	.word	0x00000018
        /*00b4*/ 	.short	0x0100
        /*00b6*/ 	.byte	0x08
	.zero		1


	//   ....[2]....
        /*00b8*/ 	.word	0x00000260
        /*00bc*/ 	.word	0x000000ff
        /*00c0*/ 	.word	0x00000008
        /*00c4*/ 	.short	0x0100
        /*00c6*/ 	.byte	0x08
	.zero		1


	//   ....[3]....
        /*00c8*/ 	.word	0x00000270
        /*00cc*/ 	.word	0x000000ff
        /*00d0*/ 	.word	0x00000020
        /*00d4*/ 	.short	0x0100
        /*00d6*/ 	.byte	0x08
	.zero		1


	//   ....[4]....
        /*00d8*/ 	.word	0x00000280
        /*00dc*/ 	.word	0x000000ff
        /*00e0*/ 	.word	0x00000010
        /*00e4*/ 	.short	0x0100
        /*00e6*/ 	.byte	0x08
	.zero		1


	//   ....[5]....
        /*00e8*/ 	.word	0x00000290
        /*00ec*/ 	.word	0x000000ff
        /*00f0*/ 	.word	0x00000028
        /*00f4*/ 	.short	0x0100
        /*00f6*/ 	.byte	0x08
	.zero		1


	//   ....[6]....
        /*00f8*/ 	.word	0x00000770
        /*00fc*/ 	.word	0x000000ff
        /*0100*/ 	.word	0x00000060
        /*0104*/ 	.short	0x0100
        /*0106*/ 	.byte	0x08
	.zero		1


	//   ....[7]....
        /*0108*/ 	.word	0x00000800
        /*010c*/ 	.word	0x000000ff
        /*0110*/ 	.word	0x00000068
        /*0114*/ 	.short	0x0100
        /*0116*/ 	.byte	0x08
	.zero		1


	//   ....[8]....
        /*0118*/ 	.word	0x00000830
        /*011c*/ 	.word	0x000000ff
        /*0120*/ 	.word	0x00000040
        /*0124*/ 	.short	0x0100
        /*0126*/ 	.byte	0x09
	.zero		1


	//   ....[9]....
        /*0128*/ 	.word	0x00000840
        /*012c*/ 	.word	0x000000ff
        /*0130*/ 	.word	0x00000048
        /*0134*/ 	.short	0x0100
        /*0136*/ 	.byte	0x09
	.zero		1


	//   ....[10]....
        /*0138*/ 	.word	0x00000850
        /*013c*/ 	.word	0x000000ff
        /*0140*/ 	.word	0x00000050
        /*0144*/ 	.short	0x0100
        /*0146*/ 	.byte	0x09
	.zero		1


	//   ....[11]....
        /*0148*/ 	.word	0x00000860
        /*014c*/ 	.word	0x000000ff
        /*0150*/ 	.word	0x00000058
        /*0154*/ 	.short	0x0100
        /*0156*/ 	.byte	0x09
	.zero		1


	//   ....[12]....
        /*0158*/ 	.word	0x00001640
        /*015c*/ 	.word	0x000000ff
        /*0160*/ 	.word	0xfffffff8
        /*0164*/ 	.short	0x010a
        /*0166*/ 	.byte	0x0f
	.zero		1


	//   ....[13]....
        /*0168*/ 	.word	0x00001920
        /*016c*/ 	.word	0x000000ff
        /*0170*/ 	.word	0x00000000
        /*0174*/ 	.short	0x010a
        /*0176*/ 	.byte	0x06
	.zero		1


	//   ....[14]....
        /*0178*/ 	.word	0x00001960
        /*017c*/ 	.word	0x000000ff
        /*0180*/ 	.word	0x00000000
        /*0184*/ 	.short	0x010a
        /*0186*/ 	.byte	0x06
	.zero		1


	//   ....[15]....
        /*0188*/ 	.word	0x00001ee0
        /*018c*/ 	.word	0x000000ff
        /*0190*/ 	.word	0x00000000
        /*0194*/ 	.short	0x010a
        /*0196*/ 	.byte	0x09
	.zero		1


	//   ....[16]....
        /*0198*/ 	.word	0x00001f20
        /*019c*/ 	.word	0x000000ff
        /*01a0*/ 	.word	0x00000000
        /*01a4*/ 	.short	0x010a
        /*01a6*/ 	.byte	0x09
	.zero		1


	//   ....[17]....
        /*01a8*/ 	.word	0x00002300
        /*01ac*/ 	.word	0x00000013
        /*01b0*/ 	.word	0x00000000
        /*01b4*/ 	.short	0x0101
        /*01b6*/ 	.byte	0x3f
	.zero		1


	//   ....[18]....
        /*01b8*/ 	.word	0x00002670
        /*01bc*/ 	.word	0x0000000f
        /*01c0*/ 	.word	0x00000000
        /*01c4*/ 	.short	0x0101
        /*01c6*/ 	.byte	0x17
	.zero		1


	//   ....[19]....
        /*01c8*/ 	.word	0x00002780
        /*01cc*/ 	.word	0x0000000f
        /*01d0*/ 	.word	0x00000000
        /*01d4*/ 	.short	0x0101
        /*01d6*/ 	.byte	0x3f
	.zero		1


	//   ....[20]....
        /*01d8*/ 	.word	0x00002830
        /*01dc*/ 	.word	0x000000ff
        /*01e0*/ 	.word	0x00000008
        /*01e4*/ 	.short	0x010a
        /*01e6*/ 	.byte	0x0f
	.zero		1


	//   ....[21]....
        /*01e8*/ 	.word	0x00005090
        /*01ec*/ 	.word	0x00000004
        /*01f0*/ 	.word	0x00000000
        /*01f4*/ 	.short	0x0101
        /*01f6*/ 	.byte	0x17
	.zero		1


	//   ....[22]....
        /*01f8*/ 	.word	0x000059b0
        /*01fc*/ 	.word	0x00000013
        /*0200*/ 	.word	0x00000018
        /*0204*/ 	.short	0x010a
        /*0206*/ 	.byte	0x3f
	.zero		1


	//   ....[23]....
        /*0208*/ 	.word	0x00005d30
        /*020c*/ 	.word	0x0000000a
        /*0210*/ 	.word	0x00000068
        /*0214*/ 	.short	0x0101
        /*0216*/ 	.byte	0x3f
	.zero		1


	//   ....[24]....
        /*0218*/ 	.word	0x00006490
        /*021c*/ 	.word	0x00000007
        /*0220*/ 	.word	0x00000000
        /*0224*/ 	.short	0x010a
        /*0226*/ 	.byte	0x3f
	.zero		1


	//   ....[25]....
        /*0228*/ 	.word	0x00006510
        /*022c*/ 	.word	0x00000006
        /*0230*/ 	.word	0x00000000
        /*0234*/ 	.short	0x010a
        /*0236*/ 	.byte	0x3f
	.zero		1


	//   ....[26]....
        /*0238*/ 	.word	0x000065a0
        /*023c*/ 	.word	0x00000003
        /*0240*/ 	.word	0x00000000
        /*0244*/ 	.short	0x010a
        /*0246*/ 	.byte	0x3f
	.zero		1


	//   ....[27]....
        /*0248*/ 	.word	0x00006610
        /*024c*/ 	.word	0x0000000f
        /*0250*/ 	.word	0xfffffff8
        /*0254*/ 	.short	0x010a
        /*0256*/ 	.byte	0x3f
	.zero		1


	//   ....[28]....
        /*0258*/ 	.word	0x00006670
        /*025c*/ 	.word	0x0000000f
        /*0260*/ 	.word	0x00000000
        /*0264*/ 	.short	0x010a
        /*0266*/ 	.byte	0x3f
	.zero		1


	//   ....[29]....
        /*0268*/ 	.word	0x000066d0
        /*026c*/ 	.word	0x00000013
        /*0270*/ 	.word	0x00000000
        /*0274*/ 	.short	0x010a
        /*0276*/ 	.byte	0x3f
	.zero		1


	//   ....[30]....
        /*0278*/ 	.word	0x00006730
        /*027c*/ 	.word	0x0000000f
        /*0280*/ 	.word	0x00000008
        /*0284*/ 	.short	0x010a
        /*0286*/ 	.byte	0x3f
	.zero		1


	//   ....[31]....
        /*0288*/ 	.word	0x00006800
        /*028c*/ 	.word	0x00000013
        /*0290*/ 	.word	0x00000018
        /*0294*/ 	.short	0x010a
        /*0296*/ 	.byte	0x3f
	.zero		1


	//   ....[32]....
        /*0298*/ 	.word	0x000068e0
        /*029c*/ 	.word	0x00000007
        /*02a0*/ 	.word	0x00000000
        /*02a4*/ 	.short	0x010a
        /*02a6*/ 	.byte	0x3f
	.zero		1


	//   ....[33]....
        /*02a8*/ 	.word	0x00006930
        /*02ac*/ 	.word	0x00000006
        /*02b0*/ 	.word	0x00000000
        /*02b4*/ 	.short	0x010a
        /*02b6*/ 	.byte	0x3f
	.zero		1


	//----- nvinfo : EIATTR_NUM_MBARRIERS
	.align		4
.L_28:
        /*02b8*/ 	.byte	0x03, 0x38
        /*02ba*/ 	.short	0x000c


	//----- nvinfo : EIATTR_EXIT_INSTR_OFFSETS
	.align		4
        /*02bc*/ 	.byte	0x04, 0x1c
        /*02be*/ 	.short	(.L_30 - .L_29)


	//   ....[0]....
.L_29:
        /*02c0*/ 	.word	0x00001300


	//   ....[1]....
        /*02c4*/ 	.word	0x00001360


	//   ....[2]....
        /*02c8*/ 	.word	0x000056a0


	//   ....[3]....
        /*02cc*/ 	.word	0x000056d0


	//   ....[4]....
        /*02d0*/ 	.word	0x000065f0


	//----- nvinfo : EIATTR_MAX_THREADS
	.align		4
.L_30:
        /*02d4*/ 	.byte	0x04, 0x05
        /*02d6*/ 	.short	(.L_32 - .L_31)
.L_31:
        /*02d8*/ 	.word	0x00000180
        /*02dc*/ 	.word	0x00000001
        /*02e0*/ 	.word	0x00000001


	//----- nvinfo : EIATTR_CRS_STACK_SIZE
	.align		4
.L_32:
        /*02e4*/ 	.byte	0x04, 0x1e
        /*02e6*/ 	.short	(.L_34 - .L_33)
.L_33:
        /*02e8*/ 	.word	0x00000000


	//----- nvinfo : EIATTR_CBANK_PARAM_SIZE
	.align		4
.L_34:
        /*02ec*/ 	.byte	0x03, 0x19
        /*02ee*/ 	.short	0x0470


	//----- nvinfo : EIATTR_PARAM_CBANK
	.align		4
        /*02f0*/ 	.byte	0x04, 0x0a
        /*02f2*/ 	.short	(.L_36 - .L_35)
	.align		4
.L_35:
        /*02f4*/ 	.word	index@(.nv.constant0._ZN7cutlass13device_kernelINS_4gemm6kernel13GemmUniversalIN4cute5tupleIJiiiiEEENS1_10collective13CollectiveMmaINS1_37MainloopSm90TmaGmmaWarpSpecializedFP8ILi3ENS5_IJNS4_1CILi1EEENSA_ILi2EEESB_EEENS1_32KernelTmaWarpSpecializedPingpongEEENS5_IJNSA_ILi64EEESG_SG_EEENS_12float_e5m2_tENS5_IJlSB_lEEESI_SJ_NS4_8TiledMMAINS4_8MMA_AtomIJNS4_4SM904GMMA30MMA_64x64x32_F32E5M2E5M2_SS_TNILNSN_7ScaleInE1ELSP_1EEEEEENS4_6LayoutINS5_IJSB_SB_SB_EEENS5_IJNSA_ILi0EEESU_SU_EEEEENS5_IJNS4_10UnderscoreESX_SX_EEEEENS4_23SM90_TMA_LOAD_MULTICASTENS4_14ComposedLayoutINS4_7SwizzleILi2ELi4ELi3EEENS4_18smem_ptr_flag_bitsILi8EEENSS_INS5_IJNSA_ILi8EEESG_EEENS5_IJSG_SB_EEEEEEEvNS4_8identityENS4_13SM90_TMA_LOADES1A_vS1B_EENS_8epilogue10collective6detail29Sm90TmaWarpSpecializedAdapterINS1F_15DefaultEpilogueISI_SJ_SJ_NS1E_6thread17LinearCombinationISI_Li1EffLNS1J_9ScaleType4KindE0ELNS_15FloatRoundStyleE2ESI_EENS1_15EpilogueDefaultEEEEEvvEEEEvNT_6ParamsE)
        /*02f8*/ 	.short	0x0210
        /*02fa*/ 	.short	0x0470


	//----- nvinfo : EIATTR_SW_WAR
	.align		4
.L_36:
        /*02fc*/ 	.byte	0x04, 0x36
        /*02fe*/ 	.short	(.L_38 - .L_37)
.L_37:
        /*0300*/ 	.word	0x00000008
.L_38:


//--------------------- .nv.callgraph             --------------------------
	.section	.nv.callgraph,"",@"SHT_CUDA_CALLGRAPH"
	.align	4
	.sectionentsize	8
	.align		4
        /*0000*/ 	.word	0x00000000
	.align		4
        /*0004*/ 	.word	0xffffffff
	.align		4
        /*0008*/ 	.word	0x00000000
	.align		4
        /*000c*/ 	.word	0xfffffffe
	.align		4
        /*0010*/ 	.word	0x00000000
	.align		4
        /*0014*/ 	.word	0xfffffffd
	.align		4
        /*0018*/ 	.word	0x00000000
	.align		4
        /*001c*/ 	.word	0xfffffffc


//--------------------- .nv.constant4             --------------------------
	.section	.nv.constant4,"a",@progbits
	.align	8
	.align		8
.nv.constant4:
        /*0000*/ 	.dword	_ZN39_INTERNAL_239b22da_4_k_cu_ec2cfc58_43294cuda3std3__45__cpo5beginE
	.align		8
        /*0008*/ 	.dword	_ZN39_INTERNAL_239b22da_4_k_cu_ec2cfc58_43294cuda3std3__45__cpo3endE
	.align		8
        /*0010*/ 	.dword	_ZN39_INTERNAL_239b22da_4_k_cu_ec2cfc58_43294cuda3std3__45__cpo6cbeginE
	.align		8
        /*0018*/ 	.dword	_ZN39_INTERNAL_239b22da_4_k_cu_ec2cfc58_43294cuda3std3__45__cpo4cendE
	.align		8
        /*0020*/ 	.dword	_ZN39_INTERNAL_239b22da_4_k_cu_ec2cfc58_43294cuda3std3__441_GLOBAL__N__239b22da_4_k_cu_ec2cfc58_43296ignoreE
	.align		8
        /*0028*/ 	.dword	_ZN39_INTERNAL_239b22da_4_k_cu_ec2cfc58_43294cuda3std3__419piecewise_constructE
	.align		8
        /*0030*/ 	.dword	_ZN39_INTERNAL_239b22da_4_k_cu_ec2cfc58_43294cuda3std3__48in_placeE
	.align		8
        /*0038*/ 	.dword	_ZN39_INTERNAL_239b22da_4_k_cu_ec2cfc58_43294cuda3std6ranges3__45__cpo4swapE
	.align		8
        /*0040*/ 	.dword	_ZN39_INTERNAL_239b22da_4_k_cu_ec2cfc58_43294cuda3std6ranges3__45__cpo9iter_moveE
	.align		8
        /*0048*/ 	.dword	_ZN39_INTERNAL_239b22da_4_k_cu_ec2cfc58_43294cute7productE
	.align		8
        /*0050*/ 	.dword	_ZN39_INTERNAL_239b22da_4_k_cu_ec2cfc58_43294cute1_E


//--------------------- .text._ZN7cutlass13device_kernelINS_4gemm6kernel13GemmUniversalIN4cute5tupleIJiiiiEEENS1_10collective13CollectiveMmaINS1_37MainloopSm90TmaGmmaWarpSpecializedFP8ILi3ENS5_IJNS4_1CILi1EEENSA_ILi2EEESB_EEENS1_32KernelTmaWarpSpecializedPingpongEEENS5_IJNSA_ILi64EEESG_SG_EEENS_12float_e5m2_tENS5_IJlSB_lEEESI_SJ_NS4_8TiledMMAINS4_8MMA_AtomIJNS4_4SM904GMMA30MMA_64x64x32_F32E5M2E5M2_SS_TNILNSN_7ScaleInE1ELSP_1EEEEEENS4_6LayoutINS5_IJSB_SB_SB_EEENS5_IJNSA_ILi0EEESU_SU_EEEEENS5_IJNS4_10UnderscoreESX_SX_EEEEENS4_23SM90_TMA_LOAD_MULTICASTENS4_14ComposedLayoutINS4_7SwizzleILi2ELi4ELi3EEENS4_18smem_ptr_flag_bitsILi8EEENSS_INS5_IJNSA_ILi8EEESG_EEENS5_IJSG_SB_EEEEEEEvNS4_8identityENS4_13SM90_TMA_LOADES1A_vS1B_EENS_8epilogue10collective6detail29Sm90TmaWarpSpecializedAdapterINS1F_15DefaultEpilogueISI_SJ_SJ_NS1E_6thread17LinearCombinationISI_Li1EffLNS1J_9ScaleType4KindE0ELNS_15FloatRoundStyleE2ESI_EENS1_15EpilogueDefaultEEEEEvvEEEEvNT_6ParamsE --------------------------
	.section	.text._ZN7cutlass13device_kernelINS_4gemm6kernel13GemmUniversalIN4cute5tupleIJiiiiEEENS1_10collective13CollectiveMmaINS1_37MainloopSm90TmaGmmaWarpSpecializedFP8ILi3ENS5_IJNS4_1CILi1EEENSA_ILi2EEESB_EEENS1_32KernelTmaWarpSpecializedPingpongEEENS5_IJNSA_ILi64EEESG_SG_EEENS_12float_e5m2_tENS5_IJlSB_lEEESI_SJ_NS4_8TiledMMAINS4_8MMA_AtomIJNS4_4SM904GMMA30MMA_64x64x32_F32E5M2E5M2_SS_TNILNSN_7ScaleInE1ELSP_1EEEEEENS4_6LayoutINS5_IJSB_SB_SB_EEENS5_IJNSA_ILi0EEESU_SU_EEEEENS5_IJNS4_10UnderscoreESX_SX_EEEEENS4_23SM90_TMA_LOAD_MULTICASTENS4_14ComposedLayoutINS4_7SwizzleILi2ELi4ELi3EEENS4_18smem_ptr_flag_bitsILi8EEENSS_INS5_IJNSA_ILi8EEESG_EEENS5_IJSG_SB_EEEEEEEvNS4_8identityENS4_13SM90_TMA_LOADES1A_vS1B_EENS_8epilogue10collective6detail29Sm90TmaWarpSpecializedAdapterINS1F_15DefaultEpilogueISI_SJ_SJ_NS1E_6thread17LinearCombinationISI_Li1EffLNS1J_9ScaleType4KindE0ELNS_15FloatRoundStyleE2ESI_EENS1_15EpilogueDefaultEEEEEvvEEEEvNT_6ParamsE,"ax",@progbits
	.align	128
.text._ZN7cutlass13device_kernelINS_4gemm6kernel13GemmUniversalIN4cute5tupleIJiiiiEEENS1_10collective13CollectiveMmaINS1_37MainloopSm90TmaGmmaWarpSpecializedFP8ILi3ENS5_IJNS4_1CILi1EEENSA_ILi2EEESB_EEENS1_32KernelTmaWarpSpecializedPingpongEEENS5_IJNSA_ILi64EEESG_SG_EEENS_12float_e5m2_tENS5_IJlSB_lEEESI_SJ_NS4_8TiledMMAINS4_8MMA_AtomIJNS4_4SM904GMMA30MMA_64x64x32_F32E5M2E5M2_SS_TNILNSN_7ScaleInE1ELSP_1EEEEEENS4_6LayoutINS5_IJSB_SB_SB_EEENS5_IJNSA_ILi0EEESU_SU_EEEEENS5_IJNS4_10UnderscoreESX_SX_EEEEENS4_23SM90_TMA_LOAD_MULTICASTENS4_14ComposedLayoutINS4_7SwizzleILi2ELi4ELi3EEENS4_18smem_ptr_flag_bitsILi8EEENSS_INS5_IJNSA_ILi8EEESG_EEENS5_IJSG_SB_EEEEEEEvNS4_8identityENS4_13SM90_TMA_LOADES1A_vS1B_EENS_8epilogue10collective6detail29Sm90TmaWarpSpecializedAdapterINS1F_15DefaultEpilogueISI_SJ_SJ_NS1E_6thread17LinearCombinationISI_Li1EffLNS1J_9ScaleType4KindE0ELNS_15FloatRoundStyleE2ESI_EENS1_15EpilogueDefaultEEEEEvvEEEEvNT_6ParamsE:
        .type           _ZN7cutlass13device_kernelINS_4gemm6kernel13GemmUniversalIN4cute5tupleIJiiiiEEENS1_10collective13CollectiveMmaINS1_37MainloopSm90TmaGmmaWarpSpecializedFP8ILi3ENS5_IJNS4_1CILi1EEENSA_ILi2EEESB_EEENS1_32KernelTmaWarpSpecializedPingpongEEENS5_IJNSA_ILi64EEESG_SG_EEENS_12float_e5m2_tENS5_IJlSB_lEEESI_SJ_NS4_8TiledMMAINS4_8MMA_AtomIJNS4_4SM904GMMA30MMA_64x64x32_F32E5M2E5M2_SS_TNILNSN_7ScaleInE1ELSP_1EEEEEENS4_6LayoutINS5_IJSB_SB_SB_EEENS5_IJNSA_ILi0EEESU_SU_EEEEENS5_IJNS4_10UnderscoreESX_SX_EEEEENS4_23SM90_TMA_LOAD_MULTICASTENS4_14ComposedLayoutINS4_7SwizzleILi2ELi4ELi3EEENS4_18smem_ptr_flag_bitsILi8EEENSS_INS5_IJNSA_ILi8EEESG_EEENS5_IJSG_SB_EEEEEEEvNS4_8identityENS4_13SM90_TMA_LOADES1A_vS1B_EENS_8epilogue10collective6detail29Sm90TmaWarpSpecializedAdapterINS1F_15DefaultEpilogueISI_SJ_SJ_NS1E_6thread17LinearCombinationISI_Li1EffLNS1J_9ScaleType4KindE0ELNS_15FloatRoundStyleE2ESI_EENS1_15EpilogueDefaultEEEEEvvEEEEvNT_6ParamsE,@function
        .size           _ZN7cutlass13device_kernelINS_4gemm6kernel13GemmUniversalIN4cute5tupleIJiiiiEEENS1_10collective13CollectiveMmaINS1_37MainloopSm90TmaGmmaWarpSpecializedFP8ILi3ENS5_IJNS4_1CILi1EEENSA_ILi2EEESB_EEENS1_32KernelTmaWarpSpecializedPingpongEEENS5_IJNSA_ILi64EEESG_SG_EEENS_12float_e5m2_tENS5_IJlSB_lEEESI_SJ_NS4_8TiledMMAINS4_8MMA_AtomIJNS4_4SM904GMMA30MMA_64x64x32_F32E5M2E5M2_SS_TNILNSN_7ScaleInE1ELSP_1EEEEEENS4_6LayoutINS5_IJSB_SB_SB_EEENS5_IJNSA_ILi0EEESU_SU_EEEEENS5_IJNS4_10UnderscoreESX_SX_EEEEENS4_23SM90_TMA_LOAD_MULTICASTENS4_14ComposedLayoutINS4_7SwizzleILi2ELi4ELi3EEENS4_18smem_ptr_flag_bitsILi8EEENSS_INS5_IJNSA_ILi8EEESG_EEENS5_IJSG_SB_EEEEEEEvNS4_8identityENS4_13SM90_TMA_LOADES1A_vS1B_EENS_8epilogue10collective6detail29Sm90TmaWarpSpecializedAdapterINS1F_15DefaultEpilogueISI_SJ_SJ_NS1E_6thread17LinearCombinationISI_Li1EffLNS1J_9ScaleType4KindE0ELNS_15FloatRoundStyleE2ESI_EENS1_15EpilogueDefaultEEEEEvvEEEEvNT_6ParamsE,(.L_x_142 - _ZN7cutlass13device_kernelINS_4gemm6kernel13GemmUniversalIN4cute5tupleIJiiiiEEENS1_10collective13CollectiveMmaINS1_37MainloopSm90TmaGmmaWarpSpecializedFP8ILi3ENS5_IJNS4_1CILi1EEENSA_ILi2EEESB_EEENS1_32KernelTmaWarpSpecializedPingpongEEENS5_IJNSA_ILi64EEESG_SG_EEENS_12float_e5m2_tENS5_IJlSB_lEEESI_SJ_NS4_8TiledMMAINS4_8MMA_AtomIJNS4_4SM904GMMA30MMA_64x64x32_F32E5M2E5M2_SS_TNILNSN_7ScaleInE1ELSP_1EEEEEENS4_6LayoutINS5_IJSB_SB_SB_EEENS5_IJNSA_ILi0EEESU_SU_EEEEENS5_IJNS4_10UnderscoreESX_SX_EEEEENS4_23SM90_TMA_LOAD_MULTICASTENS4_14ComposedLayoutINS4_7SwizzleILi2ELi4ELi3EEENS4_18smem_ptr_flag_bitsILi8EEENSS_INS5_IJNSA_ILi8EEESG_EEENS5_IJSG_SB_EEEEEEEvNS4_8identityENS4_13SM90_TMA_LOADES1A_vS1B_EENS_8epilogue10collective6detail29Sm90TmaWarpSpecializedAdapterINS1F_15DefaultEpilogueISI_SJ_SJ_NS1E_6thread17LinearCombinationISI_Li1EffLNS1J_9ScaleType4KindE0ELNS_15FloatRoundStyleE2ESI_EENS1_15EpilogueDefaultEEEEEvvEEEEvNT_6ParamsE)
        .other          _ZN7cutlass13device_kernelINS_4gemm6kernel13GemmUniversalIN4cute5tupleIJiiiiEEENS1_10collective13CollectiveMmaINS1_37MainloopSm90TmaGmmaWarpSpecializedFP8ILi3ENS5_IJNS4_1CILi1EEENSA_ILi2EEESB_EEENS1_32KernelTmaWarpSpecializedPingpongEEENS5_IJNSA_ILi64EEESG_SG_EEENS_12float_e5m2_tENS5_IJlSB_lEEESI_SJ_NS4_8TiledMMAINS4_8MMA_AtomIJNS4_4SM904GMMA30MMA_64x64x32_F32E5M2E5M2_SS_TNILNSN_7ScaleInE1ELSP_1EEEEEENS4_6LayoutINS5_IJSB_SB_SB_EEENS5_IJNSA_ILi0EEESU_SU_EEEEENS5_IJNS4_10UnderscoreESX_SX_EEEEENS4_23SM90_TMA_LOAD_MULTICASTENS4_14ComposedLayoutINS4_7SwizzleILi2ELi4ELi3EEENS4_18smem_ptr_flag_bitsILi8EEENSS_INS5_IJNSA_ILi8EEESG_EEENS5_IJSG_SB_EEEEEEEvNS4_8identityENS4_13SM90_TMA_LOADES1A_vS1B_EENS_8epilogue10collective6detail29Sm90TmaWarpSpecializedAdapterINS1F_15DefaultEpilogueISI_SJ_SJ_NS1E_6thread17LinearCombinationISI_Li1EffLNS1J_9ScaleType4KindE0ELNS_15FloatRoundStyleE2ESI_EENS1_15EpilogueDefaultEEEEEvvEEEEvNT_6ParamsE,@"STO_CUDA_ENTRY STV_DEFAULT"
_ZN7cutlass13device_kernelINS_4gemm6kernel13GemmUniversalIN4cute5tupleIJiiiiEEENS1_10collective13CollectiveMmaINS1_37MainloopSm90TmaGmmaWarpSpecializedFP8ILi3ENS5_IJNS4_1CILi1EEENSA_ILi2EEESB_EEENS1_32KernelTmaWarpSpecializedPingpongEEENS5_IJNSA_ILi64EEESG_SG_EEENS_12float_e5m2_tENS5_IJlSB_lEEESI_SJ_NS4_8TiledMMAINS4_8MMA_AtomIJNS4_4SM904GMMA30MMA_64x64x32_F32E5M2E5M2_SS_TNILNSN_7ScaleInE1ELSP_1EEEEEENS4_6LayoutINS5_IJSB_SB_SB_EEENS5_IJNSA_ILi0EEESU_SU_EEEEENS5_IJNS4_10UnderscoreESX_SX_EEEEENS4_23SM90_TMA_LOAD_MULTICASTENS4_14ComposedLayoutINS4_7SwizzleILi2ELi4ELi3EEENS4_18smem_ptr_flag_bitsILi8EEENSS_INS5_IJNSA_ILi8EEESG_EEENS5_IJSG_SB_EEEEEEEvNS4_8identityENS4_13SM90_TMA_LOADES1A_vS1B_EENS_8epilogue10collective6detail29Sm90TmaWarpSpecializedAdapterINS1F_15DefaultEpilogueISI_SJ_SJ_NS1E_6thread17LinearCombinationISI_Li1EffLNS1J_9ScaleType4KindE0ELNS_15FloatRoundStyleE2ESI_EENS1_15EpilogueDefaultEEEEEvvEEEEvNT_6ParamsE:
[----:B------:R-:W-:Y:S01]  /*0000*/  LDC R1, c[0x0][0x28] ;  /* 0x00000a00ff017b82 */ /* 0x000fe20000000800 */
[----:B------:R-:W0:Y:S01]  /*0010*/  S2R R11, SR_TID.X ;  /* 0x00000000000b7919 */ /* 0x000e220000002100 */
[----:B------:R-:W-:Y:S01]  /*0020*/  ELECT P0, URZ, PT ;  /* 0x00000000003f782f */ /* 0x000fe20003800000 */
[----:B------:R-:W-:Y:S01]  /*0030*/  BSSY B0, `(.L_x_0) ;  /* 0x000000f000007945 */ /* 0x000fe20003800000 */
[--C-:B0-----:R-:W-:Y:S02]  /*0040*/  SHF.R.U32.HI R0, RZ, 0x5, R11.reuse ;  /* 0x00000005ff007819 */ /* 0x101fe4000001160b */
[----:B------:R-:W-:-:S03]  /*0050*/  SHF.R.U32.HI R5, RZ, 0x7, R11 ;  /* 0x00000007ff057819 */ /* 0x000fc6000001160b */
[----:B------:R-:W0:Y:S04]  /*0060*/  SHFL.IDX PT, R2, R0, RZ, 0x1f ;  /* 0x00001fff00027589 */ /* 0x000e2800000e0000 */
[----:B------:R1:W2:Y:S01]  /*0070*/  SHFL.IDX PT, R6, R5, RZ, 0x1f ;  /* 0x00001fff05067589 */ /* 0x0002a200000e0000 */
[----:B0-----:R-:W-:-:S13]  /*0080*/  ISETP.NE.OR P0, PT, R2, RZ, !P0 ;  /* 0x000000ff0200720c */ /* 0x001fda0004705670 */
[----:B-12---:R-:W-:Y:S05]  /*0090*/  @P0 BRA `(.L_x_1) ;  /* 0x0000000000200947 */ /* 0x006fea0003800000 */
[----:B------:R-:W-:Y:S02]  /*00a0*/  ULDC.64 UR4, c[0x0][0x198] ;  /* 0x0000660000047ab9 */ /* 0x000fe40000000a00 */
[----:B------:R-:W-:Y:S02]  /*00b0*/  UIADD3 UR6, UP0, UR4, 0xf0, URZ ;  /* 0x000000f004067890 */ /* 0x000fe4000ff1e03f */
[----:B------:R-:W-:Y:S02]  /*00c0*/  UIADD3 UR4, UP1, UR4, 0x1f0, URZ ;  /* 0x000001f004047890 */ /* 0x000fe4000ff3e03f */
[----:B------:R-:W-:Y:S02]  /*00d0*/  UIADD3.X UR7, URZ, UR5, URZ, UP0, !UPT ;  /* 0x000000053f077290 */ /* 0x000fe400087fe43f */
[----:B------:R-:W-:-:S07]  /*00e0*/  UIADD3.X UR5, URZ, UR5, URZ, UP1, !UPT ;  /* 0x000000053f057290 */ /* 0x000fce0008ffe43f */
[----:B------:R0:W-:Y:S02]  /*00f0*/  UTMACCTL.PF [UR6] ;  /* 0x00000000060079b9 */ /* 0x0001e40008040000 */
[----:B------:R0:W-:Y:S02]  /*0100*/  UTMACCTL.PF [UR4] ;  /* 0x00000000040079b9 */ /* 0x0001e40008040000 */
[----:B0-----:R-:W-:Y:S01]  /*0110*/  NOP ;  /* 0x0000000000007918 */ /* 0x001fe20000000000 */
.L_x_1:
[----:B------:R-:W-:Y:S05]  /*0120*/  BSYNC B0 ;  /* 0x0000000000007941 */ /* 0x000fea0003800000 */
.L_x_0:
[----:B------:R-:W0:Y:S01]  /*0130*/  SHFL.IDX PT, R7, R0, RZ, 0x1f ;  /* 0x00001fff00077589 */ /* 0x000e2200000e0000 */
[----:B------:R-:W-:Y:S02]  /*0140*/  SHF.R.S32.HI R4, RZ, 0x1f, R11 ;  /* 0x0000001fff047819 */ /* 0x000fe4000001140b */
[----:B0-----:R-:W-:-:S13]  /*0150*/  ISETP.NE.AND P0, PT, R7, RZ, PT ;  /* 0x000000ff0700720c */ /* 0x001fda0003f05270 */
[----:B------:R-:W-:Y:S05]  /*0160*/  @P0 BRA `(.L_x_2) ;  /* 0x0000000000500947 */ /* 0x000fea0003800000 */
[----:B------:R-:W0:Y:S01]  /*0170*/  S2UR UR8, SR_CgaCtaId ;  /* 0x00000000000879c3 */ /* 0x000e220000008800 */
[----:B------:R-:W-:Y:S01]  /*0180*/  UMOV UR4, 0x400 ;  /* 0x0000040000047882 */ /* 0x000fe20000000000 */
[----:B------:R-:W-:Y:S01]  /*0190*/  UMOV UR5, 0x1 ;  /* 0x0000000100057882 */ /* 0x000fe20000000000 */
[----:B------:R-:W-:Y:S01]  /*01a0*/  UMOV UR6, 0x2 ;  /* 0x0000000200067882 */ /* 0x000fe20000000000 */
[----:B------:R-:W-:Y:S01]  /*01b0*/  ELECT P0, URZ, PT ;  /* 0x00000000003f782f */ /* 0x000fe20003800000 */
[----:B------:R-:W-:-:S04]  /*01c0*/  UIADD3 UR6, -UR6, 0x100000, URZ ;  /* 0x0010000006067890 */ /* 0x000fc8000fffe13f */
[----:B------:R-:W-:Y:S02]  /*01d0*/  USHF.L.U32 UR7, UR6, 0xb, URZ ;  /* 0x0000000b06077899 */ /* 0x000fe4000800063f */
[----:B------:R-:W-:Y:S02]  /*01e0*/  USHF.L.U32 UR6, UR6, 0x1, URZ ;  /* 0x0000000106067899 */ /* 0x000fe4000800063f */
[----:B0-----:R-:W-:Y:S02]  /*01f0*/  ULEA UR8, UR8, UR4, 0x18 ;  /* 0x0000000408087291 */ /* 0x001fe4000f8ec03f */
[----:B------:R-:W-:-:S04]  /*0200*/  UIADD3 UR4, -UR5, 0x100000, URZ ;  /* 0x0010000005047890 */ /* 0x000fc8000fffe13f */
[----:B------:R-:W-:Y:S02]  /*0210*/  USHF.L.U32 UR5, UR4, 0xb, URZ ;  /* 0x0000000b04057899 */ /* 0x000fe4000800063f */
[----:B------:R-:W-:Y:S01]  /*0220*/  USHF.L.U32 UR4, UR4, 0x1, URZ ;  /* 0x0000000104047899 */ /* 0x000fe2000800063f */
[----:B------:R-:W0:Y:S11]  /*0230*/  FENCE.VIEW.ASYNC.S ;  /* 0x00000000000073c6 */ /* 0x000e360000000000 */
[----:B0-----:R0:W1:Y:S01]  /*0240*/  SYNCS.EXCH.64 URZ, [UR8], UR4 ;  /* 0x00000004083f75b2 */ /* 0x0010620008000100 */
[----:B------:R0:W2:Y:S01]  /*0250*/  SYNCS.EXCH.64 URZ, [UR8+0x18], UR6 ;  /* 0x00001806083f75b2 */ /* 0x0000a20008000100 */
[----:B------:R0:W3:Y:S01]  /*0260*/  SYNCS.EXCH.64 URZ, [UR8+0x8], UR4 ;  /* 0x00000804083f75b2 */ /* 0x0000e20008000100 */
[----:B------:R0:W4:Y:S01]  /*0270*/  SYNCS.EXCH.64 URZ, [UR8+0x20], UR6 ;  /* 0x00002006083f75b2 */ /* 0x0001220008000100 */
[----:B------:R0:W0:Y:S01]  /*0280*/  SYNCS.EXCH.64 URZ, [UR8+0x10], UR4 ;  /* 0x00001004083f75b2 */ /* 0x0000220008000100 */
[----:B------:R0:W0:Y:S01]  /*0290*/  SYNCS.EXCH.64 URZ, [UR8+0x28], UR6 ;  /* 0x00002806083f75b2 */ /* 0x0000220008000100 */
[----:B------:R-:W-:Y:S01]  /*02a0*/  NOP ;  /* 0x0000000000007918 */ /* 0x000fe20000000000 */
.L_x_2:
[----:B------:R-:W5:Y:S01]  /*02b0*/  SHFL.IDX PT, R9, R0, RZ, 0x1f ;  /* 0x00001fff00097589 */ /* 0x000f6200000e0000 */
[----:B------:R-:W-:Y:S01]  /*02c0*/  LEA.HI R4, R4, R11, RZ, 0x7 ;  /* 0x0000000b04047211 */ /* 0x000fe200078f38ff */
[----:B------:R-:W1:Y:S01]  /*02d0*/  S2UR UR12, SR_CTAID.X ;  /* 0x00000000000c79c3 */ /* 0x000e620000002500 */
[----:B------:R-:W-:Y:S01]  /*02e0*/  ELECT P0, URZ, PT ;  /* 0x00000000003f782f */ /* 0x000fe20003800000 */
[----:B------:R0:W2:Y:S01]  /*02f0*/  SHFL.IDX PT, R8, R0, RZ, 0x1f ;  /* 0x00001fff00087589 */ /* 0x0000a200000e0000 */
[----:B------:R-:W-:Y:S02]  /*0300*/  LOP3.LUT R4, R4, 0xffffff80, RZ, 0xc0, !PT ;  /* 0xffffff8004047812 */ /* 0x000fe400078ec0ff */
[----:B------:R-:W-:Y:S01]  /*0310*/  ELECT P1, URZ, PT ;  /* 0x00000000003f782f */ /* 0x000fe20003820000 */
[----:B------:R-:W-:Y:S01]  /*0320*/  NOP ;  /* 0x0000000000007918 */ /* 0x000fe20000000000 */
[----:B------:R-:W3:Y:S01]  /*0330*/  S2R R14, SR_CTAID.Y ;  /* 0x00000000000e7919 */ /* 0x000ee20000002600 */
[----:B0-----:R-:W-:Y:S01]  /*0340*/  ULDC UR4, c[0x0][0x150] ;  /* 0x0000540000047ab9 */ /* 0x001fe20000000800 */
[----:B------:R-:W-:Y:S01]  /*0350*/  IMAD.IADD R10, R11, 0x1, -R4 ;  /* 0x000000010b0a7824 */ /* 0x000fe200078e0a04 */
[----:B------:R-:W0:Y:S01]  /*0360*/  LDC R12, c[0x0][0x140] ;  /* 0x00005000ff0c7b82 */ /* 0x000e220000000800 */
[----:B------:R3:W4:Y:S01]  /*0370*/  SHFL.IDX PT, R13, R5, RZ, 0x1f ;  /* 0x00001fff050d7589 */ /* 0x00072200000e0000 */
[----:B------:R-:W-:Y:S01]  /*0380*/  SHF.R.S32.HI R0, RZ, 0x1f, R7 ;  /* 0x0000001fff007819 */ /* 0x000fe20000011407 */
[----:B------:R-:W-:Y:S01]  /*0390*/  UMOV UR11, 0x80 ;  /* 0x00000080000b7882 */ /* 0x000fe20000000000 */
[----:B------:R-:W-:Y:S01]  /*03a0*/  SHF.R.S32.HI R23, RZ, 0x1f, R10 ;  /* 0x0000001fff177819 */ /* 0x000fe2000001140a */
[----:B------:R-:W-:Y:S01]  /*03b0*/  NOP ;  /* 0x0000000000007918 */ /* 0x000fe20000000000 */
[----:B------:R-:W-:Y:S01]  /*03c0*/  LEA.HI R0, R0, R7, RZ, 0x2 ;  /* 0x0000000700007211 */ /* 0x000fe200078f10ff */
[----:B------:R-:W-:Y:S01]  /*03d0*/  VIADD R40, R6, 0xffffffff ;  /* 0xffffffff06287836 */ /* 0x000fe20000000000 */
[----:B------:R-:W-:Y:S01]  /*03e0*/  LEA.HI R3, R23, R10, RZ, 0x3 ;  /* 0x0000000a17037211 */ /* 0x000fe200078f18ff */
[----:B------:R-:W4:Y:S01]  /*03f0*/  LDC R25, c[0x0][0x148] ;  /* 0x00005200ff197b82 */ /* 0x000f220000000800 */
[----:B------:R-:W-:-:S02]  /*0400*/  LOP3.LUT R0, R0, 0x3ffffffc, RZ, 0xc0, !PT ;  /* 0x3ffffffc00007812 */ /* 0x000fc400078ec0ff */
[--C-:B------:R-:W-:Y:S02]  /*0410*/  SHF.R.S32.HI R4, RZ, 0x3, R3.reuse ;  /* 0x00000003ff047819 */ /* 0x100fe40000011403 */
[----:B-----5:R-:W-:Y:S01]  /*0420*/  ISETP.NE.OR P0, PT, R9, RZ, !P0 ;  /* 0x000000ff0900720c */ /* 0x020fe20004705670 */
[----:B------:R-:W-:Y:S01]  /*0430*/  IMAD.IADD R0, R7, 0x1, -R0 ;  /* 0x0000000107007824 */ /* 0x000fe200078e0a00 */
[----:B------:R-:W-:Y:S02]  /*0440*/  SHF.R.S32.HI R3, RZ, 0x1f, R3 ;  /* 0x0000001fff037819 */ /* 0x000fe40000011403 */
[----:B--2---:R-:W-:Y:S02]  /*0450*/  ISETP.NE.OR P1, PT, R8, RZ, !P1 ;  /* 0x000000ff0800720c */ /* 0x004fe40004f25670 */
[----:B------:R-:W-:Y:S01]  /*0460*/  LEA.HI R3, R3, R4, RZ, 0x2 ;  /* 0x0000000403037211 */ /* 0x000fe200078f10ff */
[----:B------:R-:W2:Y:S01]  /*0470*/  LDC R8, c[0x0][0x144] ;  /* 0x00005100ff087b82 */ /* 0x000ea20000000800 */
[----:B------:R-:W-:-:S02]  /*0480*/  ISETP.GE.U32.AND P5, PT, R40, 0x2, PT ;  /* 0x000000022800780c */ /* 0x000fc40003fa6070 */
[----:B------:R-:W-:Y:S02]  /*0490*/  LOP3.LUT R9, R3, 0xfffffffc, RZ, 0xc0, !PT ;  /* 0xfffffffc03097812 */ /* 0x000fe400078ec0ff */
[----:B------:R-:W-:Y:S01]  /*04a0*/  SHF.R.S32.HI R3, RZ, 0x1f, R2 ;  /* 0x0000001fff037819 */ /* 0x000fe20000011402 */
[----:B------:R-:W-:Y:S01]  /*04b0*/  VOTEU.ALL UP0, P0 ;  /* 0x00000000003f7886 */ /* 0x000fe20000000000 */
[----:B0-----:R-:W-:Y:S01]  /*04c0*/  ISETP.EQ.U32.AND P3, PT, R12, 0x1, PT ;  /* 0x000000010c00780c */ /* 0x001fe20003f62070 */
[----:B------:R-:W-:Y:S01]  /*04d0*/  IMAD.IADD R9, R4, 0x1, -R9 ;  /* 0x0000000104097824 */ /* 0x000fe200078e0a09 */
[----:B-1----:R-:W-:Y:S01]  /*04e0*/  I2FP.F32.U32 R4, UR12 ;  /* 0x0000000c00047c45 */ /* 0x002fe20008201000 */
[----:B------:R-:W-:Y:S01]  /*04f0*/  VOTEU.ALL UP1, P1 ;  /* 0x00000000003f7886 */ /* 0x000fe20000820000 */
[----:B------:R-:W0:Y:S01]  /*0500*/  @!UP0 S2UR UR7, SR_CgaCtaId ;  /* 0x00000000000789c3 */ /* 0x000e220000008800 */
[----:B---3--:R-:W-:Y:S01]  /*0510*/  I2FP.F32.U32 R5, R14 ;  /* 0x0000000e00057245 */ /* 0x008fe20000201000 */
[----:B------:R-:W-:-:S02]  /*0520*/  IMAD R0, R0, 0x4, R9 ;  /* 0x0000000400007824 */ /* 0x000fc400078e0209 */
[----:B------:R-:W-:Y:S01]  /*0530*/  FMUL R4, R4, UR4 ;  /* 0x0000000404047c20 */ /* 0x000fe20008400000 */
[----:B------:R-:W-:Y:S01]  /*0540*/  ULDC UR4, c[0x0][0x154] ;  /* 0x0000550000047ab9 */ /* 0x000fe20000000800 */
[----:B------:R-:W-:Y:S01]  /*0550*/  LEA.HI R3, R3, R2, RZ, 0x2 ;  /* 0x0000000203037211 */ /* 0x000fe200078f10ff */
[----:B------:R-:W-:Y:S01]  /*0560*/  FMUL R5, R5, UR4 ;  /* 0x0000000405057c20 */ /* 0x000fe20008400000 */
[----:B------:R-:W-:Y:S01]  /*0570*/  UMOV UR4, 0x20 ;  /* 0x0000002000047882 */ /* 0x000fe20000000000 */
[----:B------:R-:W1:Y:S01]  /*0580*/  @!UP1 S2UR UR10, SR_CgaCtaId ;  /* 0x00000000000a99c3 */ /* 0x000e620000008800 */
[----:B------:R-:W3:Y:S01]  /*0590*/  F2I.U32.TRUNC.NTZ R4, R4 ;  /* 0x0000000400047305 */ /* 0x000ee2000020f000 */
[----:B------:R-:W-:Y:S01]  /*05a0*/  LOP3.LUT R3, R3, 0xfffffffc, RZ, 0xc0, !PT ;  /* 0xfffffffc03037812 */ /* 0x000fe200078ec0ff */
[----:B------:R-:W-:Y:S01]  /*05b0*/  @!UP0 UMOV UR6, 0x400 ;  /* 0x0000040000068882 */ /* 0x000fe20000000000 */
[----:B------:R-:W-:-:S04]  /*05c0*/  @!UP0 UIADD3 UR4, -UR4, 0x100000, URZ ;  /* 0x0010000004048890 */ /* 0x000fc8000fffe13f */
[----:B------:R-:W-:Y:S02]  /*05d0*/  @!UP0 USHF.L.U32 UR5, UR4, 0xb, URZ ;  /* 0x0000000b04058899 */ /* 0x000fe4000800063f */
[----:B------:R-:W-:Y:S01]  /*05e0*/  @!UP0 USHF.L.U32 UR4, UR4, 0x1, URZ ;  /* 0x0000000104048899 */ /* 0x000fe2000800063f */
[----:B----4-:R-:W-:Y:S01]  /*05f0*/  R2UR UR15, R13 ;  /* 0x000000000d0f72ca */ /* 0x010fe200000e0000 */
[----:B------:R-:W-:Y:S01]  /*0600*/  @!UP1 UMOV UR9, 0x400 ;  /* 0x0000040000099882 */ /* 0x000fe20000000000 */
[----:B------:R-:W-:Y:S01]  /*0610*/  IMAD.IADD R22, R2, 0x1, -R3 ;  /* 0x0000000102167824 */ /* 0x000fe200078e0a03 */
[----:B------:R-:W-:Y:S01]  /*0620*/  VOTEU.ALL UP2, P1 ;  /* 0x00000000003f7886 */ /* 0x000fe20000840000 */
[----:B------:R-:W4:Y:S01]  /*0630*/  F2I.U32.TRUNC.NTZ R5, R5 ;  /* 0x0000000500057305 */ /* 0x000f22000020f000 */
[----:B------:R-:W-:Y:S01]  /*0640*/  IMAD.SHL.U32 R3, R0, 0x4, RZ ;  /* 0x0000000400037824 */ /* 0x000fe200078e00ff */
[----:B------:R-:W-:Y:S01]  /*0650*/  VOTEU.ALL UP3, P1 ;  /* 0x00000000003f7886 */ /* 0x000fe20000860000 */
[----:B------:R-:W-:Y:S01]  /*0660*/  VOTEU.ALL UP4, P1 ;  /* 0x00000000003f7886 */ /* 0x000fe20000880000 */
[----:B------:R-:W-:Y:S01]  /*0670*/  VOTEU.ALL UP5, P1 ;  /* 0x00000000003f7886 */ /* 0x000fe200008a0000 */
[----:B------:R-:W-:Y:S01]  /*0680*/  ISETP.NE.AND P1, PT, R22, 0x3, PT ;  /* 0x000000031600780c */ /* 0x000fe20003f25270 */
[----:B0-----:R-:W-:Y:S01]  /*0690*/  @!UP0 ULEA UR8, UR7, UR6, 0x18 ;  /* 0x0000000607088291 */ /* 0x001fe2000f8ec03f */
[----:B------:R-:W-:Y:S01]  /*06a0*/  LOP3.LUT R12, R0, 0xc, R3, 0x78, !PT ;  /* 0x0000000c000c7812 */ /* 0x000fe200078e7803 */
[----:B------:R-:W-:-:S04]  /*06b0*/  @!UP1 UIADD3 UR6, -UR11, 0x100000, URZ ;  /* 0x001000000b069890 */ /* 0x000fc8000fffe13f */
[----:B------:R-:W-:Y:S02]  /*06c0*/  @!UP1 USHF.L.U32 UR7, UR6, 0xb, URZ ;  /* 0x0000000b06079899 */ /* 0x000fe4000800063f */
[----:B------:R-:W-:Y:S01]  /*06d0*/  @!UP1 USHF.L.U32 UR6, UR6, 0x1, URZ ;  /* 0x0000000106069899 */ /* 0x000fe2000800063f */
[----:B---3--:R-:W-:Y:S01]  /*06e0*/  IMAD.MOV R7, RZ, RZ, -R4 ;  /* 0x000000ffff077224 */ /* 0x008fe200078e0a04 */
[----:B------:R-:W-:Y:S01]  /*06f0*/  VOTEU.ALL UP0, P0 ;  /* 0x00000000003f7886 */ /* 0x000fe20000000000 */
[----:B------:R-:W-:Y:S02]  /*0700*/  ISETP.EQ.OR P1, PT, R22, RZ, !P1 ;  /* 0x000000ff1600720c */ /* 0x000fe40004f22670 */
[----:B--2---:R-:W-:Y:S01]  /*0710*/  IMAD R24, R8, R7, UR12 ;  /* 0x0000000c08187e24 */ /* 0x004fe2000f8e0207 */
[----:B-1----:R-:W-:Y:S01]  /*0720*/  @!UP1 ULEA UR9, UR10, UR9, 0x18 ;  /* 0x000000090a099291 */ /* 0x002fe2000f8ec03f */
[----:B----4-:R-:W-:Y:S01]  /*0730*/  IMAD.MOV R26, RZ, RZ, -R5 ;  /* 0x000000ffff1a7224 */ /* 0x010fe200078e0a05 */
[----:B------:R-:W-:Y:S01]  /*0740*/  VOTEU.ALL UP1, P0 ;  /* 0x00000000003f7886 */ /* 0x000fe20000020000 */
[----:B------:R-:W-:Y:S01]  /*0750*/  LOP3.LUT P0, RZ, R10, 0x7, RZ, 0xc0, !PT ;  /* 0x000000070aff7812 */ /* 0x000fe2000780c0ff */
[----:B------:R-:W0:Y:S02]  /*0760*/  FENCE.VIEW.ASYNC.S ;  /* 0x00000000000073c6 */ /* 0x000e240000000000 */
[----:B0-----:R0:W1:Y:S01]  /*0770*/  @!UP0 SYNCS.EXCH.64 URZ, [UR8+0x60], UR4 ;  /* 0x00006004083f85b2 */ /* 0x0010620008000100 */
[----:B------:R-:W-:Y:S01]  /*0780*/  IMAD R3, R25, R26, R14 ;  /* 0x0000001a19037224 */ /* 0x000fe200078e020e */
[----:B------:R-:W-:-:S02]  /*0790*/  ISETP.EQ.AND P1, PT, R6, RZ, P1 ;  /* 0x000000ff0600720c */ /* 0x000fc40000f22270 */
[----:B------:R-:W-:Y:S02]  /*07a0*/  ISETP.LT.U32.AND P0, PT, R12, 0x2, !P0 ;  /* 0x000000020c00780c */ /* 0x000fe40004701070 */
[----:B------:R-:W-:Y:S02]  /*07b0*/  ISETP.NE.AND P4, PT, R3, R12, PT ;  /* 0x0000000c0300720c */ /* 0x000fe40003f85270 */
[----:B------:R-:W-:Y:S02]  /*07c0*/  SEL R7, RZ, 0x1, !P1 ;  /* 0x00000001ff077807 */ /* 0x000fe40004800000 */
[----:B------:R-:W-:Y:S02]  /*07d0*/  ISETP.EQ.OR P4, PT, R24, RZ, !P4 ;  /* 0x000000ff1800720c */ /* 0x000fe40006782670 */
[----:B------:R-:W-:Y:S02]  /*07e0*/  ISETP.NE.AND P2, PT, R6, RZ, PT ;  /* 0x000000ff0600720c */ /* 0x000fe40003f45270 */
[----:B------:R-:W-:Y:S01]  /*07f0*/  PLOP3.LUT P0, PT, P0, P4, PT, 0x80, 0x0 ;  /* 0x000000000000781c */ /* 0x000fe20000709070 */
[----:B------:R0:W2:Y:S01]  /*0800*/  @!UP1 SYNCS.EXCH.64 URZ, [UR8+0x68], UR4 ;  /* 0x00006804083f95b2 */ /* 0x0000a20008000100 */
[----:B------:R-:W-:Y:S01]  /*0810*/  NOP ;  /* 0x0000000000007918 */ /* 0x000fe20000000000 */
[----:B------:R-:W-:Y:S01]  /*0820*/  SEL R7, R7, 0x2, P5 ;  /* 0x0000000207077807 */ /* 0x000fe20002800000 */
[----:B------:R0:W3:Y:S01]  /*0830*/  @!UP2 SYNCS.EXCH.64 URZ, [UR9+0x40], UR6 ;  /* 0x00004006093fa5b2 */ /* 0x0000e20008000100 */
[----:B------:R0:W4:Y:S01]  /*0840*/  @!UP3 SYNCS.EXCH.64 URZ, [UR9+0x48], UR6 ;  /* 0x00004806093fb5b2 */ /* 0x0001220008000100 */
[----:B------:R0:W0:Y:S01]  /*0850*/  @!UP4 SYNCS.EXCH.64 URZ, [UR9+0x50], UR6 ;  /* 0x00005006093fc5b2 */ /* 0x0000220008000100 */
[----:B------:R0:W0:Y:S01]  /*0860*/  @!UP5 SYNCS.EXCH.64 URZ, [UR9+0x58], UR6 ;  /* 0x00005806093fd5b2 */ /* 0x0000220008000100 */
[----:B------:R-:W-:Y:S01]  /*0870*/  NOP ;  /* 0x0000000000007918 */ /* 0x000fe20000000000 */
[----:B------:R-:W-:Y:S05]  /*0880*/  @!P3 BRA `(.L_x_3) ;  /* 0x000000000008b947 */ /* 0x000fea0003800000 */
[----:B01234-:R-:W-:Y:S01]  /*0890*/  UCGABAR_ARV ;  /* 0x00000000000079c7 */ /* 0x01ffe20008000000 */
[----:B------:R-:W-:Y:S05]  /*08a0*/  BRA `(.L_x_4) ;  /* 0x0000000000047947 */ /* 0x000fea0003800000 */
.L_x_3:
[----:B01234-:R-:W-:Y:S01]  /*08b0*/  NOP ;  /* 0x0000000000007918 */ /* 0x01ffe20000000000 */
.L_x_4:
[----:B------:R-:W-:Y:S01]  /*08c0*/  ULDC.64 UR4, c[0x0][0x598] ;  /* 0x0001660000047ab9 */ /* 0x000fe20000000a00 */
[----:B------:R-:W-:Y:S01]  /*08d0*/  ULDC.64 UR20, c[0x0][0x208] ;  /* 0x0000820000147ab9 */ /* 0x000fe20000000a00 */
[----:B------:R-:W-:-:S04]  /*08e0*/  ISETP.NE.U32.AND P1, PT, RZ, UR4, PT ;  /* 0x00000004ff007c0c */ /* 0x000fc8000bf25070 */
[----:B------:R-:W-:-:S13]  /*08f0*/  ISETP.NE.AND.EX P1, PT, RZ, UR5, PT, P1 ;  /* 0x00000005ff007c0c */ /* 0x000fda000bf25310 */
[----:B------:R-:W-:Y:S05]  /*0900*/  @!P1 BRA `(.L_x_5) ;  /* 0x00000000001c9947 */ /* 0x000fea0003800000 */
[----:B------:R-:W0:Y:S02]  /*0910*/  LDC.64 R2, c[0x0][0x598] ;  /* 0x00016600ff027b82 */ /* 0x000e240000000a00 */
[----:B0-----:R-:W2:Y:S02]  /*0920*/  LDG.E.64 R2, desc[UR20][R2.64] ;  /* 0x0000001402027981 */ /* 0x001ea4000c1e1b00 */
[----:B--2---:R-:W-:-:S04]  /*0930*/  ISETP.NE.U32.AND P1, PT, R2, RZ, PT ;  /* 0x000000ff0200720c */ /* 0x004fc80003f25070 */
[----:B------:R-:W-:-:S13]  /*0940*/  ISETP.NE.AND.EX P1, PT, R3, RZ, PT, P1 ;  /* 0x000000ff0300720c */ /* 0x000fda0003f25310 */
[----:B------:R-:W-:Y:S05]  /*0950*/  @!P1 BRA `(.L_x_5) ;  /* 0x0000000000089947 */ /* 0x000fea0003800000 */
[----:B------:R0:W5:Y:S01]  /*0960*/  LD.E R13, desc[UR20][R2.64] ;  /* 0x00000014020d7980 */ /* 0x000162000c101900 */
[----:B------:R-:W-:Y:S05]  /*0970*/  BRA `(.L_x_6) ;  /* 0x0000000000207947 */ /* 0x000fea0003800000 */
.L_x_5:
[----:B------:R-:W-:Y:S02]  /*0980*/  ULDC.64 UR4, c[0x0][0x588] ;  /* 0x0001620000047ab9 */ /* 0x000fe40000000a00 */
[----:B------:R-:W-:-:S04]  /*0990*/  ISETP.NE.U32.AND P1, PT, RZ, UR4, PT ;  /* 0x00000004ff007c0c */ /* 0x000fc8000bf25070 */
[----:B------:R-:W-:-:S13]  /*09a0*/  ISETP.NE.AND.EX P1, PT, RZ, UR5, PT, P1 ;  /* 0x00000005ff007c0c */ /* 0x000fda000bf25310 */
[----:B------:R-:W-:Y:S05]  /*09b0*/  @!P1 BRA `(.L_x_7) ;  /* 0x00000000000c9947 */ /* 0x000fea0003800000 */
[----:B------:R-:W0:Y:S02]  /*09c0*/  LDC.64 R2, c[0x0][0x588] ;  /* 0x00016200ff027b82 */ /* 0x000e240000000a00 */
[----:B0-----:R1:W5:Y:S01]  /*09d0*/  LDG.E R13, desc[UR20][R2.64] ;  /* 0x00000014020d7981 */ /* 0x001362000c1e1900 */
[----:B------:R-:W-:Y:S05]  /*09e0*/  BRA `(.L_x_6) ;  /* 0x0000000000047947 */ /* 0x000fea0003800000 */
.L_x_7:
[----:B------:R-:W2:Y:S02]  /*09f0*/  LDC R13, c[0x0][0x580] ;  /* 0x00016000ff0d7b82 */ /* 0x000ea40000000800 */
.L_x_6:
[----:B------:R-:W-:Y:S02]  /*0a00*/  ULDC.64 UR4, c[0x0][0x5a0] ;  /* 0x0001680000047ab9 */ /* 0x000fe40000000a00 */
[----:B------:R-:W-:-:S04]  /*0a10*/  ISETP.NE.U32.AND P1, PT, RZ, UR4, PT ;  /* 0x00000004ff007c0c */ /* 0x000fc8000bf25070 */
[----:B------:R-:W-:-:S13]  /*0a20*/  ISETP.NE.AND.EX P1, PT, RZ, UR5, PT, P1 ;  /* 0x00000005ff007c0c */ /* 0x000fda000bf25310 */
[----:B------:R-:W-:Y:S05]  /*0a30*/  @!P1 BRA `(.L_x_8) ;  /* 0x00000000001c9947 */ /* 0x000fea0003800000 */
[----:B01----:R-:W0:Y:S02]  /*0a40*/  LDC.64 R2, c[0x0][0x5a0] ;  /* 0x00016800ff027b82 */ /* 0x003e240000000a00 */
[----:B0-----:R-:W3:Y:S02]  /*0a50*/  LDG.E.64 R2, desc[UR20][R2.64] ;  /* 0x0000001402027981 */ /* 0x001ee4000c1e1b00 */
[----:B---3--:R-:W-:-:S04]  /*0a60*/  ISETP.NE.U32.AND P1, PT, R2, RZ, PT ;  /* 0x000000ff0200720c */ /* 0x008fc80003f25070 */
[----:B------:R-:W-:-:S13]  /*0a70*/  ISETP.NE.AND.EX P1, PT, R3, RZ, PT, P1 ;  /* 0x000000ff0300720c */ /* 0x000fda0003f25310 */
[----:B------:R-:W-:Y:S05]  /*0a80*/  @!P1 BRA `(.L_x_8) ;  /* 0x0000000000089947 */ /* 0x000fea0003800000 */
[----:B------:R0:W5:Y:S01]  /*0a90*/  LD.E R16, desc[UR20][R2.64] ;  /* 0x0000001402107980 */ /* 0x000162000c101900 */
[----:B------:R-:W-:Y:S05]  /*0aa0*/  BRA `(.L_x_9) ;  /* 0x0000000000207947 */ /* 0x000fea0003800000 */
.L_x_8:
[----:B------:R-:W-:Y:S02]  /*0ab0*/  ULDC.64 UR4, c[0x0][0x590] ;  /* 0x0001640000047ab9 */ /* 0x000fe40000000a00 */
[----:B------:R-:W-:-:S04]  /*0ac0*/  ISETP.NE.U32.AND P1, PT, RZ, UR4, PT ;  /* 0x00000004ff007c0c */ /* 0x000fc8000bf25070 */
[----:B------:R-:W-:-:S13]  /*0ad0*/  ISETP.NE.AND.EX P1, PT, RZ, UR5, PT, P1 ;  /* 0x00000005ff007c0c */ /* 0x000fda000bf25310 */
[----:B------:R-:W-:Y:S05]  /*0ae0*/  @!P1 BRA `(.L_x_10) ;  /* 0x00000000000c9947 */ /* 0x000fea0003800000 */
[----:B------:R-:W3:Y:S02]  /*0af0*/  LDC.64 R16, c[0x0][0x590] ;  /* 0x00016400ff107b82 */ /* 0x000ee40000000a00 */
[----:B---3--:R3:W5:Y:S01]  /*0b00*/  LDG.E R16, desc[UR20][R16.64] ;  /* 0x0000001410107981 */ /* 0x008762000c1e1900 */
[----:B------:R-:W-:Y:S05]  /*0b10*/  BRA `(.L_x_9) ;  /* 0x0000000000047947 */ /* 0x000fea0003800000 */
.L_x_10:
[----:B------:R-:W4:Y:S02]  /*0b20*/  LDC R16, c[0x0][0x584] ;  /* 0x00016100ff107b82 */ /* 0x000f240000000800 */
.L_x_9:
[----:B------:R-:W1:Y:S01]  /*0b30*/  LDC R0, c[0x0][0x65c] ;  /* 0x00019700ff007b82 */ /* 0x000e620000000800 */
[----:B------:R-:W-:Y:S01]  /*0b40*/  ULDC UR8, c[0x0][0x28c] ;  /* 0x0000a30000087ab9 */ /* 0x000fe20000000800 */
[----:B------:R-:W-:Y:S01]  /*0b50*/  ISETP.NE.AND P1, PT, R6, 0x2, PT ;  /* 0x000000020600780c */ /* 0x000fe20003f25270 */
[----:B------:R-:W-:Y:S01]  /*0b60*/  UIADD3 UR8, UR8, 0x3f, URZ ;  /* 0x0000003f08087890 */ /* 0x000fe2000fffe03f */
[----:B------:R-:W-:Y:S01]  /*0b70*/  IMAD.U32 R4, RZ, RZ, UR12 ;  /* 0x0000000cff047e24 */ /* 0x000fe2000f8e00ff */
[----:B------:R-:W-:Y:S01]  /*0b80*/  UMOV UR5, URZ ;  /* 0x0000003f00057c82 */ /* 0x000fe20008000000 */
[----:B------:R-:W-:Y:S01]  /*0b90*/  UMOV UR4, URZ ;  /* 0x0000003f00047c82 */ /* 0x000fe20008000000 */
[----:B------:R-:W-:-:S04]  /*0ba0*/  USHF.R.S32.HI UR9, URZ, 0x1f, UR8 ;  /* 0x0000001f3f097899 */ /* 0x000fc80008011408 */
[----:B------:R-:W-:-:S04]  /*0bb0*/  ULEA.HI UR9, UR9, UR8, URZ, 0x6 ;  /* 0x0000000809097291 */ /* 0x000fc8000f8f303f */
[----:B------:R-:W-:Y:S01]  /*0bc0*/  USHF.R.S32.HI UR13, URZ, 0x6, UR9 ;  /* 0x000000063f0d7899 */ /* 0x000fe20008011409 */
[----:B-1----:R-:W-:-:S13]  /*0bd0*/  ISETP.NE.AND P4, PT, R0, 0x1, PT ;  /* 0x000000010000780c */ /* 0x002fda0003f85270 */
[----:B0-----:R-:W0:Y:S01]  /*0be0*/  @P4 LDC R3, c[0x0][0x10] ;  /* 0x00000400ff034b82 */ /* 0x001e220000000800 */
[----:B------:R-:W-:Y:S02]  /*0bf0*/  @P4 IMAD.MOV.U32 R15, RZ, RZ, RZ ;  /* 0x000000ffff0f4224 */ /* 0x000fe400078e00ff */
[----:B------:R-:W-:-:S05]  /*0c00*/  @P4 IMAD.MOV.U32 R5, RZ, RZ, RZ ;  /* 0x000000ffff054224 */ /* 0x000fca00078e00ff */
[----:B------:R-:W1:Y:S01]  /*0c10*/  @!P4 LDC R9, c[0x0][0xc] ;  /* 0x00000300ff09cb82 */ /* 0x000e620000000800 */
[----:B------:R-:W-:Y:S01]  /*0c20*/  ULDC UR6, c[0x0][0xc] ;  /* 0x0000030000067ab9 */ /* 0x000fe20000000800 */
[----:B------:R-:W-:Y:S02]  /*0c30*/  ULDC UR7, c[0x0][0x10] ;  /* 0x0000040000077ab9 */ /* 0x000fe40000000800 */
[----:B------:R-:W-:-:S04]  /*0c40*/  UIMAD.WIDE.U32 UR6, UR6, UR7, URZ ;  /* 0x00000007060672a5 */ /* 0x000fc8000f8e003f */
[----:B------:R-:W3:Y:S01]  /*0c50*/  LDC R8, c[0x0][0x14] ;  /* 0x00000500ff087b82 */ /* 0x000ee20000000800 */
[----:B0-----:R-:W-:-:S04]  /*0c60*/  @P4 IMAD.WIDE.U32 R2, R3, UR12, R14 ;  /* 0x0000000c03024c25 */ /* 0x001fc8000f8e000e */
[----:B------:R-:W-:Y:S02]  /*0c70*/  @P4 IMAD.IADD R3, R3, 0x1, R5 ;  /* 0x0000000103034824 */ /* 0x000fe400078e0205 */
[----:B------:R-:W-:Y:S02]  /*0c80*/  IMAD.MOV.U32 R5, RZ, RZ, RZ ;  /* 0x000000ffff057224 */ /* 0x000fe400078e00ff */
[----:B-1----:R-:W-:-:S04]  /*0c90*/  @!P4 IMAD.WIDE.U32 R4, R14, R9, R4 ;  /* 0x000000090e04c225 */ /* 0x002fc800078e0004 */
[----:B------:R-:W-:Y:S02]  /*0ca0*/  @!P4 IMAD.MOV.U32 R2, RZ, RZ, R4 ;  /* 0x000000ffff02c224 */ /* 0x000fe400078e0004 */
[C---:B---3--:R-:W-:Y:S02]  /*0cb0*/  IMAD R17, R8.reuse, UR7, RZ ;  /* 0x0000000708117c24 */ /* 0x048fe4000f8e02ff */
[----:B------:R-:W-:Y:S01]  /*0cc0*/  IMAD.WIDE.U32 R8, R8, UR6, RZ ;  /* 0x0000000608087c25 */ /* 0x000fe2000f8e00ff */
[----:B------:R-:W-:-:S03]  /*0cd0*/  ULDC.64 UR6, c[0x0][0x650] ;  /* 0x0001940000067ab9 */ /* 0x000fc60000000a00 */
[----:B------:R-:W-:Y:S02]  /*0ce0*/  @!P4 IMAD.MOV.U32 R3, RZ, RZ, R5 ;  /* 0x000000ffff03c224 */ /* 0x000fe400078e0005 */
[----:B------:R-:W-:Y:S01]  /*0cf0*/  IMAD.IADD R0, R9, 0x1, R17 ;  /* 0x0000000109007824 */ /* 0x000fe200078e0211 */
[----:B------:R-:W-:Y:S06]  /*0d00*/  @P1 BRA `(.L_x_11) ;  /* 0x0000000000201947 */ /* 0x000fec0003800000 */
[----:B------:R-:W-:Y:S01]  /*0d10*/  UISETP.GE.U32.AND UP0, UPT, UR13, 0x3, UPT ;  /* 0x000000030d00788c */ /* 0x000fe2000bf06070 */
[----:B------:R-:W-:Y:S01]  /*0d20*/  IADD3 R2, P1, R2, R8, RZ ;  /* 0x0000000802027210 */ /* 0x000fe20007f3e0ff */
[----:B------:R-:W-:-:S04]  /*0d30*/  UIMAD.WIDE.U32 UR4, UR13, -0x55555555, URZ ;  /* 0xaaaaaaab0d0478a5 */ /* 0x000fc8000f8e003f */
[----:B------:R-:W-:Y:S01]  /*0d40*/  USHF.R.U32.HI UR5, URZ, 0x1, UR5 ;  /* 0x000000013f057899 */ /* 0x000fe20008011605 */
[----:B------:R-:W-:Y:S02]  /*0d50*/  IMAD.X R3, R0, 0x1, R3, P1 ;  /* 0x0000000100037824 */ /* 0x000fe400008e0603 */
[----:B------:R-:W-:Y:S02]  /*0d60*/  UMOV UR4, URZ ;  /* 0x0000003f00047c82 */ /* 0x000fe40008000000 */
[----:B------:R-:W-:Y:S02]  /*0d70*/  @UP0 ULOP3.LUT UR4, UR5, 0x1, URZ, 0xc0, !UPT ;  /* 0x0000000105040892 */ /* 0x000fe4000f8ec03f */
[----:B------:R-:W-:-:S12]  /*0d80*/  UIMAD UR5, UR5, -0x3, UR13 ;  /* 0xfffffffd050578a4 */ /* 0x000fd8000f8e020d */
.L_x_11:
[----:B------:R-:W-:Y:S01]  /*0d90*/  ISETP.GE.U32.AND P1, PT, R2, UR6, PT ;  /* 0x0000000602007c0c */ /* 0x000fe2000bf26070 */
[----:B------:R-:W-:Y:S01]  /*0da0*/  IMAD.MOV.U32 R6, RZ, RZ, -0x1 ;  /* 0xffffffffff067424 */ /* 0x000fe200078e00ff */
[----:B------:R-:W-:Y:S01]  /*0db0*/  PRMT R17, RZ, 0x7610, R17 ;  /* 0x00007610ff117816 */ /* 0x000fe20000000011 */
[----:B------:R-:W-:Y:S01]  /*0dc0*/  IMAD.MOV.U32 R4, RZ, RZ, -0x1 ;  /* 0xffffffffff047424 */ /* 0x000fe200078e00ff */
[----:B------:R-:W-:Y:S01]  /*0dd0*/  ISETP.GE.U32.AND.EX P1, PT, R3, UR7, PT, P1 ;  /* 0x0000000703007c0c */ /* 0x000fe2000bf26110 */
[----:B------:R-:W-:-:S12]  /*0de0*/  IMAD.MOV.U32 R5, RZ, RZ, -0x1 ;  /* 0xffffffffff057424 */ /* 0x000fd800078e00ff */
[----:B------:R-:W-:Y:S05]  /*0df0*/  @P1 BRA `(.L_x_12) ;  /* 0x0000000400241947 */ /* 0x000fea0003800000 */
[----:B------:R-:W0:Y:S01]  /*0e00*/  LDC.64 R28, c[0x0][0x628] ;  /* 0x00018a00ff1c7b82 */ /* 0x000e220000000a00 */
[----:B------:R-:W-:Y:S02]  /*0e10*/  IMAD.MOV.U32 R4, RZ, RZ, R2 ;  /* 0x000000ffff047224 */ /* 0x000fe400078e0002 */
[----:B------:R-:W-:-:S05]  /*0e20*/  IMAD.MOV.U32 R5, RZ, RZ, R3 ;  /* 0x000000ffff057224 */ /* 0x000fca00078e0003 */
[----:B------:R-:W1:Y:S08]  /*0e30*/  LDC R6, c[0x0][0x630] ;  /* 0x00018c00ff067b82 */ /* 0x000e700000000800 */
[----:B------:R-:W3:Y:S01]  /*0e40*/  LDC.64 R30, c[0x0][0x620] ;  /* 0x00018800ff1e7b82 */ /* 0x000ee20000000a00 */
[----:B0-----:R-:W-:-:S04]  /*0e50*/  ISETP.NE.U32.AND P1, PT, R28, RZ, PT ;  /* 0x000000ff1c00720c */ /* 0x001fc80003f25070 */
[----:B------:R-:W-:-:S13]  /*0e60*/  ISETP.NE.AND.EX P1, PT, R29, RZ, PT, P1 ;  /* 0x000000ff1d00720c */ /* 0x000fda0003f25310 */
[----:B-1-3--:R-:W-:Y:S05]  /*0e70*/  @!P1 BRA `(.L_x_13) ;  /* 0x0000000000289947 */ /* 0x00afea0003800000 */
[----:B------:R-:W0:Y:S02]  /*0e80*/  LDC R17, c[0x0][0x634] ;  /* 0x00018d00ff117b82 */ /* 0x000e240000000800 */
[----:B0-----:R-:W-:-:S05]  /*0e90*/  IADD3 R17, P1, R2, R17, RZ ;  /* 0x0000001102117210 */ /* 0x001fca0007f3e0ff */
[----:B------:R-:W-:-:S04]  /*0ea0*/  IMAD.X R27, RZ, RZ, R3, P1 ;  /* 0x000000ffff1b7224 */ /* 0x000fc800008e0603 */
[----:B------:R-:W-:-:S04]  /*0eb0*/  IMAD.WIDE.U32 R4, R27, R28, RZ ;  /* 0x0000001c1b047225 */ /* 0x000fc800078e00ff */
[----:B------:R-:W-:-:S04]  /*0ec0*/  IMAD.WIDE.U32 R18, P1, R17, R29, R4 ;  /* 0x0000001d11127225 */ /* 0x000fc80007820004 */
[----:B------:R-:W-:-:S04]  /*0ed0*/  IMAD.WIDE.U32 R4, R17, R28, RZ ;  /* 0x0000001c11047225 */ /* 0x000fc800078e00ff */
[----:B------:R-:W-:Y:S01]  /*0ee0*/  IMAD.X R21, RZ, RZ, RZ, P1 ;  /* 0x000000ffff157224 */ /* 0x000fe200008e06ff */
[----:B------:R-:W-:Y:S01]  /*0ef0*/  IADD3 RZ, P1, R5, R18, RZ ;  /* 0x0000001205ff7210 */ /* 0x000fe20007f3e0ff */
[----:B------:R-:W-:-:S04]  /*0f00*/  IMAD.MOV.U32 R20, RZ, RZ, R19 ;  /* 0x000000ffff147224 */ /* 0x000fc800078e0013 */
[----:B------:R-:W-:-:S08]  /*0f10*/  IMAD.WIDE.U32.X R4, R27, R29, R20, P1 ;  /* 0x0000001d1b047225 */ /* 0x000fd000008e0414 */
.L_x_13:
[----:B------:R-:W0:Y:S01]  /*0f20*/  LDC.64 R32, c[0x0][0x640] ;  /* 0x00019000ff207b82 */ /* 0x000e220000000a00 */
[-CC-:B------:R-:W-:Y:S01]  /*0f30*/  SHF.R.U64 R37, R4, R6.reuse, R5.reuse ;  /* 0x0000000604257219 */ /* 0x180fe20000001205 */
[----:B------:R-:W-:Y:S01]  /*0f40*/  IMAD.MOV.U32 R35, RZ, RZ, 0x1 ;  /* 0x00000001ff237424 */ /* 0x000fe200078e00ff */
[----:B------:R-:W-:Y:S02]  /*0f50*/  SHF.R.U32.HI R4, RZ, R6, R5 ;  /* 0x00000006ff047219 */ /* 0x000fe40000011605 */
[----:B------:R-:W-:-:S03]  /*0f60*/  IADD3 R17, P1, RZ, -R37, RZ ;  /* 0x80000025ff117210 */ /* 0x000fc60007f3e0ff */
[----:B------:R-:W1:Y:S02]  /*0f70*/  LDC R18, c[0x0][0x618] ;  /* 0x00018600ff127b82 */ /* 0x000e640000000800 */
[----:B------:R-:W-:-:S04]  /*0f80*/  IMAD.X R5, RZ, RZ, ~R4, P1 ;  /* 0x000000ffff057224 */ /* 0x000fc800008e0e04 */
[-C--:B------:R-:W-:Y:S02]  /*0f90*/  IMAD R6, R5, R30.reuse, RZ ;  /* 0x0000001e05067224 */ /* 0x080fe400078e02ff */
[----:B------:R-:W3:Y:S01]  /*0fa0*/  LDC R19, c[0x0][0x608] ;  /* 0x00018200ff137b82 */ /* 0x000ee20000000800 */
[----:B------:R-:W-:-:S04]  /*0fb0*/  IMAD.WIDE.U32 R4, R17, R30, R2 ;  /* 0x0000001e11047225 */ /* 0x000fc800078e0002 */
[----:B------:R-:W-:-:S03]  /*0fc0*/  IMAD R17, R17, R31, R6 ;  /* 0x0000001f11117224 */ /* 0x000fc600078e0206 */
[----:B------:R-:W2:Y:S01]  /*0fd0*/  LDC R28, c[0x0][0x658] ;  /* 0x00019600ff1c7b82 */ /* 0x000ea20000000800 */
[----:B------:R-:W-:Y:S01]  /*0fe0*/  IMAD.IADD R5, R5, 0x1, R17 ;  /* 0x0000000105057824 */ /* 0x000fe200078e0211 */
[----:B0-----:R-:W-:Y:S01]  /*0ff0*/  ISETP.NE.U32.AND P1, PT, R32, RZ, PT ;  /* 0x000000ff2000720c */ /* 0x001fe20003f25070 */
[----:B------:R-:W-:-:S03]  /*1000*/  IMAD.MOV.U32 R17, RZ, RZ, -0x1 ;  /* 0xffffffffff117424 */ /* 0x000fc600078e00ff */
[----:B------:R-:W-:Y:S02]  /*1010*/  ISETP.NE.AND.EX P1, PT, R33, RZ, PT, P1 ;  /* 0x000000ff2100720c */ /* 0x000fe40003f25310 */
[----:B------:R-:W0:Y:S01]  /*1020*/  LDC R31, c[0x0][0x600] ;  /* 0x00018000ff1f7b82 */ /* 0x000e220000000800 */
[-CC-:B-1----:R-:W-:Y:S02]  /*1030*/  SHF.R.U64 R29, R4, R18.reuse, R5.reuse ;  /* 0x00000012041d7219 */ /* 0x182fe40000001205 */
[----:B------:R-:W-:-:S05]  /*1040*/  SHF.R.U32.HI R4, RZ, R18, R5 ;  /* 0x00000012ff047219 */ /* 0x000fca0000011605 */
[----:B------:R-:W1:Y:S01]  /*1050*/  LDC R30, c[0x0][0x648] ;  /* 0x00019200ff1e7b82 */ /* 0x000e620000000800 */
[-CC-:B---3--:R-:W-:Y:S02]  /*1060*/  SHF.R.U64 R39, R29, R19.reuse, R4.reuse ;  /* 0x000000131d277219 */ /* 0x188fe40000001204 */
[----:B------:R-:W-:-:S05]  /*1070*/  SHF.R.U32.HI R5, RZ, R19, R4 ;  /* 0x00000013ff057219 */ /* 0x000fca0000011604 */
[----:B------:R-:W3:Y:S01]  /*1080*/  LDC R34, c[0x0][0x638] ;  /* 0x00018e00ff227b82 */ /* 0x000ee20000000800 */
[-C--:B--2---:R-:W-:Y:S02]  /*1090*/  SHF.L.U32 R4, R17, R28.reuse, RZ ;  /* 0x0000001c11047219 */ /* 0x084fe400000006ff */
[--C-:B------:R-:W-:Y:S02]  /*10a0*/  SHF.R.U64 R38, R39, R28, R5.reuse ;  /* 0x0000001c27267219 */ /* 0x100fe40000001205 */
[----:B------:R-:W-:Y:S02]  /*10b0*/  LOP3.LUT R6, RZ, R4, RZ, 0x33, !PT ;  /* 0x00000004ff067212 */ /* 0x000fe400078e33ff */
[----:B------:R-:W-:Y:S01]  /*10c0*/  SHF.R.U32.HI R5, RZ, R28, R5 ;  /* 0x0000001cff057219 */ /* 0x000fe20000011605 */
[----:B------:R-:W2:Y:S01]  /*10d0*/  LDC R36, c[0x0][0x610] ;  /* 0x00018400ff247b82 */ /* 0x000ea20000000800 */
[----:B------:R-:W-:Y:S01]  /*10e0*/  IMAD.MOV.U32 R4, RZ, RZ, R38 ;  /* 0x000000ffff047224 */ /* 0x000fe200078e0026 */
[----:B------:R-:W-:Y:S06]  /*10f0*/  @!P1 BRA `(.L_x_14) ;  /* 0x0000000000289947 */ /* 0x000fec0003800000 */
[----:B------:R-:W4:Y:S02]  /*1100*/  LDC R17, c[0x0][0x64c] ;  /* 0x00019300ff117b82 */ /* 0x000f240000000800 */
[----:B----4-:R-:W-:-:S05]  /*1110*/  IADD3 R17, P1, R38, R17, RZ ;  /* 0x0000001126117210 */ /* 0x010fca0007f3e0ff */
        /* <DEDUP_REMOVED lines=8> */
.L_x_14:
[----:B-1----:R-:W-:Y:S01]  /*11a0*/  SHF.R.U64 R15, R4, R30, R5 ;  /* 0x0000001e040f7219 */ /* 0x002fe20000001205 */
[----:B------:R-:W-:Y:S01]  /*11b0*/  @P4 IMAD R24, R25, R26, R14 ;  /* 0x0000001a19184224 */ /* 0x000fe200078e020e */
[----:B------:R-:W-:Y:S01]  /*11c0*/  LOP3.LUT R5, R39, R6, RZ, 0xc0, !PT ;  /* 0x0000000627057212 */ /* 0x000fe200078ec0ff */
[----:B0-----:R-:W-:Y:S01]  /*11d0*/  VIADD R6, R31, 0xffffffff ;  /* 0xffffffff1f067836 */ /* 0x001fe20000000000 */
[----:B------:R-:W-:Y:S01]  /*11e0*/  SHF.L.U32 R4, R35, R28, RZ ;  /* 0x0000001c23047219 */ /* 0x000fe200000006ff */
[----:B------:R-:W-:-:S03]  /*11f0*/  IMAD.MOV R17, RZ, RZ, -R15 ;  /* 0x000000ffff117224 */ /* 0x000fc600078e0a0f */
[----:B------:R-:W-:Y:S01]  /*1200*/  LOP3.LUT R29, R29, R6, RZ, 0xc0, !PT ;  /* 0x000000061d1d7212 */ /* 0x000fe200078ec0ff */
[----:B------:R-:W-:Y:S02]  /*1210*/  IMAD R5, R4, R15, R5 ;  /* 0x0000000f04057224 */ /* 0x000fe400078e0205 */
[----:B---3--:R-:W-:Y:S02]  /*1220*/  IMAD R4, R17, R34, R38 ;  /* 0x0000002211047224 */ /* 0x008fe400078e0226 */
[----:B--2---:R-:W-:Y:S02]  /*1230*/  IMAD R6, R5, R36, R24 ;  /* 0x0000002405067224 */ /* 0x004fe400078e0218 */
[----:B------:R-:W-:Y:S02]  /*1240*/  IMAD R5, R4, R31, R29 ;  /* 0x0000001f04057224 */ /* 0x000fe400078e021d */
[----:B------:R-:W-:-:S03]  /*1250*/  IMAD.MOV.U32 R17, RZ, RZ, 0x1 ;  /* 0x00000001ff117424 */ /* 0x000fc600078e00ff */
[----:B------:R-:W-:Y:S02]  /*1260*/  SEL R4, R5, R6, !P4 ;  /* 0x0000000605047207 */ /* 0x000fe40006000000 */
[----:B------:R-:W-:Y:S01]  /*1270*/  SEL R6, R6, R5, !P4 ;  /* 0x0000000506067207 */ /* 0x000fe20006000000 */
[----:B------:R-:W-:-:S07]  /*1280*/  IMAD.MOV.U32 R5, RZ, RZ, R37 ;  /* 0x000000ffff057224 */ /* 0x000fce00078e0025 */
.L_x_12:
[----:B------:R-:W-:Y:S05]  /*1290*/  @!P3 BRA `(.L_x_15) ;  /* 0x00000000000cb947 */ /* 0x000fea0003800000 */
[----:B------:R-:W-:Y:S01]  /*12a0*/  UCGABAR_WAIT ;  /* 0x0000000000007dc7 */ /* 0x000fe20008000000 */
[----:B------:R-:W-:Y:S01]  /*12b0*/  CCTL.IVALL ;  /* 0x00000000ff00798f */ /* 0x000fe20002000000 */
[----:B------:R-:W-:Y:S05]  /*12c0*/  BRA `(.L_x_16) ;  /* 0x0000000000047947 */ /* 0x000fea0003800000 */
.L_x_15:
[----:B------:R-:W-:Y:S06]  /*12d0*/  BAR.SYNC.DEFER_BLOCKING 0x0 ;  /* 0x0000000000007b1d */ /* 0x000fec0000010000 */
.L_x_16:
[----:B------:R-:W-:Y:S05]  /*12e0*/  @!P2 BRA `(.L_x_17) ;  /* 0x0000004000f0a947 */ /* 0x000fea0003800000 */
[----:B------:R-:W-:-:S13]  /*12f0*/  ISETP.GT.U32.AND P1, PT, R40, 0x1, PT ;  /* 0x000000012800780c */ /* 0x000fda0003f24070 */
[----:B------:R-:W-:Y:S05]  /*1300*/  @P1 EXIT ;  /* 0x000000000000194d */ /* 0x000fea0003800000 */
.L_x_18:
[----:B------:R-:W-:-:S08]  /*1310*/  NOP ;  /* 0x0000000000007918 */ /* 0x000fd00000000000 */
[----:B------:R-:W0:Y:S02]  /*1320*/  USETMAXREG.TRY_ALLOC.CTAPOOL UP0, 0xe8 ;  /* 0x000000e8000079c8 */ /* 0x000e240008000600 */
[----:B0-----:R-:W-:-:S13]  /*1330*/  PLOP3.LUT P1, PT, PT, PT, UP0, 0x80, 0x0 ;  /* 0x000000000000781c */ /* 0x001fda0003f2f008 */
[----:B------:R-:W-:Y:S05]  /*1340*/  @!P1 BRA `(.L_x_18) ;  /* 0xfffffffc00f09947 */ /* 0x000fea000383ffff */
[----:B------:R-:W-:-:S13]  /*1350*/  LOP3.LUT P1, RZ, R17, 0xff, RZ, 0xc0, !PT ;  /* 0x000000ff11ff7812 */ /* 0x000fda000782c0ff */
[----:B------:R-:W-:Y:S05]  /*1360*/  @!P1 EXIT ;  /* 0x000000000000994d */ /* 0x000fea0003800000 */
[----:B------:R-:W0:Y:S01]  /*1370*/  S2UR UR6, SR_CgaCtaId ;  /* 0x00000000000679c3 */ /* 0x000e220000008800 */
[CC--:B------:R-:W-:Y:S01]  /*1380*/  LEA.HI R11, R23.reuse, R10.reuse, RZ, 0x2 ;  /* 0x0000000a170b7211 */ /* 0x0c0fe200078f10ff */
[----:B------:R-:W-:Y:S01]  /*1390*/  UIADD3 UR7, UR15, -0x1, URZ ;  /* 0xffffffff0f077890 */ /* 0x000fe2000fffe03f */
[----:B------:R-:W-:Y:S01]  /*13a0*/  LEA.HI R23, R23, R10, RZ, 0x5 ;  /* 0x0000000a17177211 */ /* 0x000fe200078f28ff */
[----:B------:R-:W-:Y:S01]  /*13b0*/  UMOV UR12, 0x400 ;  /* 0x00000400000c7882 */ /* 0x000fe20000000000 */
[--C-:B------:R-:W-:Y:S01]  /*13c0*/  SHF.R.S32.HI R14, RZ, 0x2, R11.reuse ;  /* 0x00000002ff0e7819 */ /* 0x100fe2000001140b */
[----:B------:R-:W-:Y:S01]  /*13d0*/  UISETP.LT.AND UP0, UPT, UR13, 0x1, UPT ;  /* 0x000000010d00788c */ /* 0x000fe2000bf01270 */
[----:B------:R-:W-:Y:S01]  /*13e0*/  SHF.R.S32.HI R15, RZ, 0x1f, R11 ;  /* 0x0000001fff0f7819 */ /* 0x000fe2000001140b */
[----:B------:R-:W-:Y:S01]  /*13f0*/  USHF.L.U32 UR22, UR13, 0x1, URZ ;  /* 0x000000010d167899 */ /* 0x000fe2000800063f */
[----:B------:R-:W-:Y:S01]  /*1400*/  SHF.R.S32.HI R23, RZ, 0x5, R23 ;  /* 0x00000005ff177819 */ /* 0x000fe20000011417 */
[----:B------:R-:W-:Y:S01]  /*1410*/  USEL UR14, UR13, 0x1, UP0 ;  /* 0x000000010d0e7887 */ /* 0x000fe20008000000 */
[----:B------:R-:W-:Y:S01]  /*1420*/  LEA.HI R15, R15, R14, RZ, 0x3 ;  /* 0x0000000e0f0f7211 */ /* 0x000fe200078f18ff */
[----:B------:R-:W-:Y:S01]  /*1430*/  UISETP.NE.AND UP0, UPT, UR7, URZ, UPT ;  /* 0x0000003f0700728c */ /* 0x000fe2000bf05270 */
[----:B------:R-:W-:Y:S01]  /*1440*/  LOP3.LUT R17, R11, 0xfffffffc, RZ, 0xc0, !PT ;  /* 0xfffffffc0b117812 */ /* 0x000fe200078ec0ff */
[----:B------:R-:W-:Y:S01]  /*1450*/  UIADD3 UR14, -UR14, UR13, URZ ;  /* 0x0000000d0e0e7290 */ /* 0x000fe2000fffe13f */
[----:B------:R-:W-:Y:S01]  /*1460*/  LOP3.LUT R15, R15, 0xfffffff8, RZ, 0xc0, !PT ;  /* 0xfffffff80f0f7812 */ /* 0x000fe200078ec0ff */
[----:B------:R-:W-:Y:S01]  /*1470*/  USEL UR9, URZ, 0x1, UP0 ;  /* 0x000000013f097887 */ /* 0x000fe20008000000 */
[----:B------:R-:W-:Y:S01]  /*1480*/  LOP3.LUT R85, R7, 0x1, RZ, 0xfc, !PT ;  /* 0x0000000107557812 */ /* 0x000fe200078efcff */
[----:B------:R-:W-:-:S02]  /*1490*/  IMAD.IADD R17, R10, 0x1, -R17 ;  /* 0x000000010a117824 */ /* 0x000fc400078e0a11 */
[----:B------:R-:W-:Y:S02]  /*14a0*/  IMAD.IADD R14, R14, 0x1, -R15 ;  /* 0x000000010e0e7824 */ /* 0x000fe400078e0a0f */
[----:B------:R-:W-:Y:S01]  /*14b0*/  IMAD.U32 R86, RZ, RZ, UR9 ;  /* 0x00000009ff567e24 */ /* 0x000fe2000f8e00ff */
[----:B0-----:R-:W-:Y:S02]  /*14c0*/  ULEA UR12, UR6, UR12, 0x18 ;  /* 0x0000000c060c7291 */ /* 0x001fe4000f8ec03f */
[--C-:B------:R-:W-:Y:S01]  /*14d0*/  SHF.R.S32.HI R15, RZ, 0x1f, R14.reuse ;  /* 0x0000001fff0f7819 */ /* 0x100fe2000001140e */
[----:B------:R-:W-:Y:S01]  /*14e0*/  USHF.L.U32 UR6, UR7, 0x3, URZ ;  /* 0x0000000307067899 */ /* 0x000fe2000800063f */
[C-C-:B------:R-:W-:Y:S01]  /*14f0*/  IMAD R20, R23.reuse, -0x10, -R14.reuse ;  /* 0xfffffff017147824 */ /* 0x140fe200078e0a0e */
[----:B------:R-:W-:Y:S02]  /*1500*/  UIADD3 UR7, UR12, 0x3100, URZ ;  /* 0x000031000c077890 */ /* 0x000fe4000fffe03f */
[----:B------:R-:W-:Y:S01]  /*1510*/  ULOP3.LUT UR6, UR6, 0x8, URZ, 0xc0, !UPT ;  /* 0x0000000806067892 */ /* 0x000fe2000f8ec03f */
[----:B------:R-:W-:Y:S01]  /*1520*/  IMAD.WIDE R10, R23, 0x10, R14 ;  /* 0x00000010170a7825 */ /* 0x000fe200078e020e */
[----:B------:R-:W-:-:S02]  /*1530*/  UIADD3 UR8, UR12, 0x100, URZ ;  /* 0x000001000c087890 */ /* 0x000fc4000fffe03f */
[----:B------:R-:W-:Y:S02]  /*1540*/  USHF.R.U32.HI UR7, URZ, 0x4, UR7 ;  /* 0x000000043f077899 */ /* 0x000fe40008011607 */
[----:B------:R-:W-:Y:S02]  /*1550*/  USHF.R.U32.HI UR8, URZ, 0x4, UR8 ;  /* 0x000000043f087899 */ /* 0x000fe40008011608 */
[----:B------:R-:W-:Y:S02]  /*1560*/  ULOP3.LUT UR24, UR6, 0x8, URZ, 0x3c, !UPT ;  /* 0x0000000806187892 */ /* 0x000fe4000f8e3c3f */
[----:B------:R-:W-:Y:S02]  /*1570*/  ULOP3.LUT UR16, UR6, 0x18, URZ, 0x3c, !UPT ;  /* 0x0000001806107892 */ /* 0x000fe4000f8e3c3f */
[----:B------:R-:W-:Y:S01]  /*1580*/  UIADD3 UR23, UR12, 0x40, URZ ;  /* 0x000000400c177890 */ /* 0x000fe2000fffe03f */
[----:B------:R-:W-:Y:S01]  /*1590*/  ULDC UR6, c[0x0][0x284] ;  /* 0x0000a10000067ab9 */ /* 0x000fe20000000800 */
[----:B------:R-:W-:Y:S01]  /*15a0*/  ULOP3.LUT UR7, UR7, 0x3fff, URZ, 0xc0, !UPT ;  /* 0x00003fff07077892 */ /* 0x000fe2000f8ec03f */
[----:B------:R-:W-:Y:S01]  /*15b0*/  VIADD R20, R20, UR6 ;  /* 0x0000000614147c36 */ /* 0x000fe20008000000 */
[----:B------:R-:W-:-:S02]  /*15c0*/  ULOP3.LUT UR8, UR8, 0x3fff, URZ, 0xc0, !UPT ;  /* 0x00003fff08087892 */ /* 0x000fc4000f8ec03f */
[----:B------:R-:W-:Y:S02]  /*15d0*/  ULEA UR15, UR15, UR23, 0x3 ;  /* 0x000000170f0f7291 */ /* 0x000fe4000f8e183f */
[----:B------:R-:W-:Y:S02]  /*15e0*/  ULOP3.LUT UR17, UR7, 0x10000, URZ, 0xfc, !UPT ;  /* 0x0001000007117892 */ /* 0x000fe4000f8efc3f */
[----:B------:R-:W-:-:S12]  /*15f0*/  ULOP3.LUT UR18, UR8, 0x10000, URZ, 0xfc, !UPT ;  /* 0x0001000008127892 */ /* 0x000fd8000f8efc3f */
.L_x_109:
[----:B------:R-:W-:Y:S01]  /*1600*/  SHF.L.U32 R14, R86, 0x1f, RZ ;  /* 0x0000001f560e7819 */ /* 0x000fe200000006ff */
[----:B------:R-:W0:Y:S01]  /*1610*/  LDC R15, c[0x0][0x28c] ;  /* 0x0000a300ff0f7b82 */ /* 0x000e220000000800 */
[----:B------:R-:W-:Y:S01]  /*1620*/  UMOV UR6, URZ ;  /* 0x0000003f00067c82 */ /* 0x000fe20008000000 */
[----:B------:R-:W-:Y:S01]  /*1630*/  UMOV UR19, UR5 ;  /* 0x0000000500137c82 */ /* 0x000fe20008000000 */
[----:B------:R-:W1:Y:S01]  /*1640*/  SYNCS.PHASECHK.TRANS64.TRYWAIT P1, [UR15+-0x8], R14 ;  /* 0xfffff80eff0075a7 */ /* 0x000e62000802014f */
[----:B0-----:R-:W-:Y:S01]  /*1650*/  ISETP.GE.AND P2, PT, R15, 0x1, PT ;  /* 0x000000010f00780c */ /* 0x001fe20003f46270 */
[----:B-1-34-:R-:W-:-:S12]  /*1660*/  @!P1 BRA `(.L_x_19) ;  /* 0x0000004c00e49947 */ /* 0x01afd80003800000 */
.L_x_130:
[----:B------:R-:W-:Y:S01]  /*1670*/  UMOV UR7, URZ ;  /* 0x0000003f00077c82 */ /* 0x000fe20008000000 */
[----:B------:R-:W-:Y:S01]  /*1680*/  UMOV UR8, URZ ;  /* 0x0000003f00087c82 */ /* 0x000fe20008000000 */
[----:B------:R-:W-:Y:S01]  /*1690*/  CS2R R22, SRZ ;  /* 0x0000000000167805 */ /* 0x000fe2000001ff00 */
[----:B------:R-:W-:Y:S01]  /*16a0*/  IMAD.MOV.U32 R21, RZ, RZ, RZ ;  /* 0x000000ffff157224 */ /* 0x000fe200078e00ff */
[----:B------:R-:W-:Y:S02]  /*16b0*/  CS2R R56, SRZ ;  /* 0x0000000000387805 */ /* 0x000fe4000001ff00 */
[----:B------:R-:W-:Y:S02]  /*16c0*/  CS2R R58, SRZ ;  /* 0x00000000003a7805 */ /* 0x000fe4000001ff00 */
[----:B------:R-:W-:Y:S02]  /*16d0*/  CS2R R60, SRZ ;  /* 0x00000000003c7805 */ /* 0x000fe4000001ff00 */
[----:B------:R-:W-:-:S02]  /*16e0*/  CS2R R62, SRZ ;  /* 0x00000000003e7805 */ /* 0x000fc4000001ff00 */
[----:B------:R-:W-:Y:S02]  /*16f0*/  CS2R R64, SRZ ;  /* 0x0000000000407805 */ /* 0x000fe4000001ff00 */
[----:B------:R-:W-:Y:S02]  /*1700*/  CS2R R66, SRZ ;  /* 0x0000000000427805 */ /* 0x000fe4000001ff00 */
[----:B------:R-:W-:Y:S02]  /*1710*/  CS2R R68, SRZ ;  /* 0x0000000000447805 */ /* 0x000fe4000001ff00 */
[----:B------:R-:W-:Y:S02]  /*1720*/  CS2R R70, SRZ ;  /* 0x0000000000467805 */ /* 0x000fe4000001ff00 */
[----:B------:R-:W-:Y:S02]  /*1730*/  CS2R R72, SRZ ;  /* 0x0000000000487805 */ /* 0x000fe4000001ff00 */
[----:B------:R-:W-:-:S02]  /*1740*/  CS2R R74, SRZ ;  /* 0x00000000004a7805 */ /* 0x000fc4000001ff00 */
[----:B------:R-:W-:Y:S02]  /*1750*/  CS2R R76, SRZ ;  /* 0x00000000004c7805 */ /* 0x000fe4000001ff00 */
[----:B------:R-:W-:Y:S02]  /*1760*/  CS2R R78, SRZ ;  /* 0x00000000004e7805 */ /* 0x000fe4000001ff00 */
[----:B------:R-:W-:Y:S02]  /*1770*/  CS2R R80, SRZ ;  /* 0x0000000000507805 */ /* 0x000fe4000001ff00 */
[----:B------:R-:W-:Y:S01]  /*1780*/  CS2R R82, SRZ ;  /* 0x0000000000527805 */ /* 0x000fe2000001ff00 */
[----:B------:R-:W-:Y:S01]  /*1790*/  IMAD.MOV.U32 R84, RZ, RZ, RZ ;  /* 0x000000ffff547224 */ /* 0x000fe200078e00ff */
[----:B------:R-:W-:Y:S01]  /*17a0*/  CS2R R24, SRZ ;  /* 0x0000000000187805 */ /* 0x000fe2000001ff00 */
[----:B------:R-:W-:Y:S01]  /*17b0*/  IMAD.U32 R87, RZ, RZ, UR4 ;  /* 0x00000004ff577e24 */ /* 0x000fe2000f8e00ff */
        /* <DEDUP_REMOVED lines=14> */
[----:B------:R-:W-:Y:S01]  /*18a0*/  CS2R R54, SRZ ;  /* 0x0000000000367805 */ /* 0x000fe2000001ff00 */
[----:B------:R-:W-:Y:S06]  /*18b0*/  @!P2 BRA `(.L_x_20) ;  /* 0x00000004005ca947 */ /* 0x000fec0003800000 */
[----:B------:R-:W-:-:S13]  /*18c0*/  ISETP.NE.AND P2, PT, R85, 0x3, PT ;  /* 0x000000035500780c */ /* 0x000fda0003f45270 */
[----:B------:R-:W-:Y:S05]  /*18d0*/  @!P2 BRA `(.L_x_21) ;  /* 0x000000000004a947 */ /* 0x000fea0003800000 */
[----:B------:R-:W-:Y:S01]  /*18e0*/  BPT.TRAP 0x1 ;  /* 0x000000040000795c */ /* 0x000fe20000300000 */
.L_x_21:
[----:B------:R-:W-:Y:S01]  /*18f0*/  ULEA UR6, UR5, UR12, 0x3 ;  /* 0x0000000c05067291 */ /* 0x000fe2000f8e183f */
[----:B0-----:R-:W-:-:S05]  /*1900*/  IMAD.U32 R14, RZ, RZ, UR4 ;  /* 0x00000004ff0e7e24 */ /* 0x001fca000f8e00ff */
[----:B------:R-:W-:-:S04]  /*1910*/  SHF.L.U32 R14, R14, 0x1f, RZ ;  /* 0x0000001f0e0e7819 */ /* 0x000fc800000006ff */
[----:B------:R0:W1:Y:S01]  /*1920*/  SYNCS.PHASECHK.TRANS64.TRYWAIT P1, [UR6], R14 ;  /* 0x0000000eff0075a7 */ /* 0x0000620008020146 */
[----:B------:R-:W-:Y:S05]  /*1930*/  @!P2 BRA `(.L_x_22) ;  /* 0x000000000004a947 */ /* 0x000fea0003800000 */
[----:B------:R-:W-:Y:S01]  /*1940*/  BPT.TRAP 0x1 ;  /* 0x000000040000795c */ /* 0x000fe20000300000 */
.L_x_22:
[----:B-1----:R-:W-:Y:S05]  /*1950*/  @P1 BRA `(.L_x_23) ;  /* 0x0000000000081947 */ /* 0x002fea0003800000 */
[----:B------:R-:W1:Y:S02]  /*1960*/  SYNCS.PHASECHK.TRANS64.TRYWAIT P1, [UR6], R14 ;  /* 0x0000000eff0075a7 */ /* 0x000e640008020146 */
[----:B-1----:R-:W-:Y:S05]  /*1970*/  @!P1 BRA `(.L_x_24) ;  /* 0x0000004c00389947 */ /* 0x002fea0003800000 */
.L_x_23:
[----:B------:R-:W-:Y:S01]  /*1980*/  ULEA UR8, UR5, UR18, 0x8 ;  /* 0x0000001205087291 */ /* 0x000fe2000f8e403f */
[----:B------:R-:W-:Y:S01]  /*1990*/  WARPGROUP.ARRIVE ;  /* 0x00000000000079c5 */ /* 0x000fe20000000000 */
[----:B------:R-:W-:Y:S01]  /*19a0*/  ULEA UR10, UR5, UR17, 0x8 ;  /* 0x00000011050a7291 */ /* 0x000fe2000f8e403f */
[----:B------:R-:W-:Y:S01]  /*19b0*/  CS2R R22, SRZ ;  /* 0x0000000000167805 */ /* 0x000fe2000001ff00 */
[----:B------:R-:W-:Y:S01]  /*19c0*/  UMOV UR9, 0x80000020 ;  /* 0x8000002000097882 */ /* 0x000fe20000000000 */
[----:B------:R-:W-:Y:S01]  /*19d0*/  UMOV UR11, 0x80000020 ;  /* 0x80000020000b7882 */ /* 0x000fe20000000000 */
[----:B------:R-:W-:Y:S01]  /*19e0*/  ULDC UR7, c[0x0][0x50c] ;  /* 0x0001430000077ab9 */ /* 0x000fe20000000800 */
[----:B------:R-:W-:Y:S01]  /*19f0*/  UMOV UR6, 0x2 ;  /* 0x0000000200067882 */ /* 0x000fe20000000000 */
[----:B------:R-:W-:Y:S01]  /*1a00*/  UISETP.NE.AND UP0, UPT, UR7, 0x2, UPT ;  /* 0x000000020700788c */ /* 0x000fe2000bf05270 */
[----:B------:R-:W-:Y:S01]  /*1a10*/  IMAD.MOV.U32 R21, RZ, RZ, RZ ;  /* 0x000000ffff157224 */ /* 0x000fe200078e00ff */
[----:B------:R-:W-:Y:S01]  /*1a20*/  CS2R R56, SRZ ;  /* 0x0000000000387805 */ /* 0x000fe2000001ff00 */
[----:B------:R-:W-:Y:S01]  /*1a30*/  QGMMA.64x64x32.F32.E5M2.E5M2 R24, gdesc[UR8], RZ, !UPT ;  /* 0x00e00000081879f3 */ /* 0x000fe2000c7038ff */
[----:B------:R-:W-:Y:S01]  /*1a40*/  USEL UR7, URZ, 0x1, UP0 ;  /* 0x000000013f077887 */ /* 0x000fe20008000000 */
[----:B------:R-:W-:Y:S01]  /*1a50*/  CS2R R58, SRZ ;  /* 0x00000000003a7805 */ /* 0x000fe2000001ff00 */
[----:B------:R-:W-:Y:S01]  /*1a60*/  UIADD3 UR8, UR8, 0x2, URZ ;  /* 0x0000000208087890 */ /* 0x000fe2000fffe03f */
[----:B------:R-:W-:Y:S01]  /*1a70*/  CS2R R60, SRZ ;  /* 0x00000000003c7805 */ /* 0x000fe2000001ff00 */
[----:B------:R-:W-:Y:S01]  /*1a80*/  UIADD3 UR10, UR10, 0x2, URZ ;  /* 0x000000020a0a7890 */ /* 0x000fe2000fffe03f */
[----:B------:R-:W-:-:S02]  /*1a90*/  CS2R R62, SRZ ;  /* 0x00000000003e7805 */ /* 0x000fc4000001ff00 */
[----:B------:R-:W-:Y:S01]  /*1aa0*/  ISETP.NE.AND P1, PT, RZ, UR7, PT ;  /* 0x00000007ff007c0c */ /* 0x000fe2000bf25270 */
[----:B------:R-:W-:Y:S01]  /*1ab0*/  UMOV UR9, 0x80000020 ;  /* 0x8000002000097882 */ /* 0x000fe20000000000 */
[----:B------:R-:W-:Y:S01]  /*1ac0*/  UMOV UR11, 0x80000020 ;  /* 0x80000020000b7882 */ /* 0x000fe20000000000 */
        /* <DEDUP_REMOVED lines=9> */
[----:B------:R-:W-:Y:S01]  /*1b60*/  CS2R R82, SRZ ;  /* 0x0000000000527805 */ /* 0x000fe2000001ff00 */
[----:B------:R-:W-:Y:S01]  /*1b70*/  IMAD.MOV.U32 R84, RZ, RZ, RZ ;  /* 0x000000ffff547224 */ /* 0x000fe200078e00ff */
[----:B------:R-:W-:Y:S01]  /*1b80*/  QGMMA.64x64x32.F32.E5M2.E5M2 R24, gdesc[UR8], R24, gsb0 ;  /* 0x00e00000081879f3 */ /* 0x000fe20008003818 */
[----:B------:R-:W-:Y:S05]  /*1b90*/  @!P1 BRA `(.L_x_25) ;  /* 0x0000000000889947 */ /* 0x000fea0003800000 */
[----:B------:R-:W-:Y:S02]  /*1ba0*/  WARPGROUP.DEPBAR.LE gsb0, 0x0 ;  /* 0x00008000000079c5 */ /* 0x000fe40000010000 */
[----:B------:R-:W-:-:S01]  /*1bb0*/  FADD R83, RZ, R24 ;  /* 0x00000018ff537221 */ /* 0x000fc20000000000 */
[----:B------:R-:W-:Y:S01]  /*1bc0*/  FADD R84, RZ, R25 ;  /* 0x00000019ff547221 */ /* 0x000fe20000000000 */
        /* <DEDUP_REMOVED lines=30> */
[----:B------:R-:W-:-:S06]  /*1db0*/  UMOV UR6, URZ ;  /* 0x0000003f00067c82 */ /* 0x000fcc0008000000 */
.L_x_25:
[----:B------:R-:W-:-:S04]  /*1dc0*/  UIADD3 UR19, UR5, 0x1, URZ ;  /* 0x0000000105137890 */ /* 0x000fc8000fffe03f */
[----:B------:R-:W-:-:S04]  /*1dd0*/  UISETP.NE.AND UP0, UPT, UR19, 0x3, UPT ;  /* 0x000000031300788c */ /* 0x000fc8000bf05270 */
[----:B------:R-:W-:Y:S02]  /*1de0*/  USEL UR8, URZ, 0x1, UP0 ;  /* 0x000000013f087887 */ /* 0x000fe40008000000 */
[----:B------:R-:W-:Y:S02]  /*1df0*/  USEL UR19, UR19, URZ, UP0 ;  /* 0x0000003f13137287 */ /* 0x000fe40008000000 */
[----:B------:R-:W-:-:S06]  /*1e00*/  ULOP3.LUT UR8, UR4, UR8, URZ, 0x3c, !UPT ;  /* 0x0000000804087292 */ /* 0x000fcc000f8e3c3f */
[----:B------:R-:W-:Y:S01]  /*1e10*/  IMAD.U32 R87, RZ, RZ, UR8 ;  /* 0x00000008ff577e24 */ /* 0x000fe2000f8e00ff */
[----:B------:R-:W-:-:S06]  /*1e20*/  UMOV UR8, 0x1 ;  /* 0x0000000100087882 */ /* 0x000fcc0000000000 */
.L_x_20:
[----:B------:R-:W-:-:S06]  /*1e30*/  UISETP.GE.AND UP0, UPT, UR14, 0x1, UPT ;  /* 0x000000010e00788c */ /* 0x000fcc000bf06270 */
[----:B------:R-:W-:-:S13]  /*1e40*/  PLOP3.LUT P1, PT, PT, PT, UP0, 0x80, 0x0 ;  /* 0x000000000000781c */ /* 0x000fda0003f2f008 */
[----:B------:R-:W-:Y:S05]  /*1e50*/  @!P1 BRA `(.L_x_26) ;  /* 0x0000000400649947 */ /* 0x000fea0003800000 */
[----:B01----:R-:W-:Y:S01]  /*1e60*/  IMAD.U32 R14, RZ, RZ, UR14 ;  /* 0x0000000eff0e7e24 */ /* 0x003fe2000f8e00ff */
[----:B------:R-:W-:Y:S01]  /*1e70*/  ULDC UR25, c[0x0][0x50c] ;  /* 0x0001430000197ab9 */ /* 0x000fe20000000800 */
[----:B------:R-:W-:-:S07]  /*1e80*/  IMAD.U32 R15, RZ, RZ, UR5 ;  /* 0x00000005ff0f7e24 */ /* 0x000fce000f8e00ff */
.L_x_34:
[----:B------:R-:W-:-:S13]  /*1e90*/  ISETP.NE.AND P2, PT, R85, 0x3, PT ;  /* 0x000000035500780c */ /* 0x000fda0003f45270 */
[----:B0-----:R-:W-:Y:S05]  /*1ea0*/  @!P2 BRA `(.L_x_27) ;  /* 0x000000000004a947 */ /* 0x001fea0003800000 */
[----:B------:R-:W-:Y:S01]  /*1eb0*/  BPT.TRAP 0x1 ;  /* 0x000000040000795c */ /* 0x000fe20000300000 */
.L_x_27:
[----:B------:R-:W-:Y:S01]  /*1ec0*/  ULEA UR9, UR19, UR12, 0x3 ;  /* 0x0000000c13097291 */ /* 0x000fe2000f8e183f */
[----:B------:R-:W-:-:S08]  /*1ed0*/  SHF.L.U32 R18, R87, 0x1f, RZ ;  /* 0x0000001f57127819 */ /* 0x000fd000000006ff */
[----:B------:R0:W1:Y:S01]  /*1ee0*/  SYNCS.PHASECHK.TRANS64.TRYWAIT P1, [UR9], R18 ;  /* 0x00000012ff0075a7 */ /* 0x0000620008020149 */
[----:B------:R-:W-:Y:S05]  /*1ef0*/  @!P2 BRA `(.L_x_28) ;  /* 0x000000000004a947 */ /* 0x000fea0003800000 */
[----:B------:R-:W-:Y:S01]  /*1f00*/  BPT.TRAP 0x1 ;  /* 0x000000040000795c */ /* 0x000fe20000300000 */
.L_x_28:
[----:B-1----:R-:W-:Y:S05]  /*1f10*/  @P1 BRA `(.L_x_29) ;  /* 0x0000000000081947 */ /* 0x002fea0003800000 */
[----:B------:R-:W1:Y:S02]  /*1f20*/  SYNCS.PHASECHK.TRANS64.TRYWAIT P1, [UR9], R18 ;  /* 0x00000012ff0075a7 */ /* 0x000e640008020149 */
[----:B-1----:R-:W-:Y:S05]  /*1f30*/  @!P1 BRA `(.L_x_30) ;  /* 0x0000004400e09947 */ /* 0x002fea0003800000 */
.L_x_29:
[----:B------:R-:W-:Y:S01]  /*1f40*/  UISETP.NE.AND UP0, UPT, UR7, URZ, UPT ;  /* 0x0000003f0700728c */ /* 0x000fe2000bf05270 */
[----:B------:R-:W-:Y:S01]  /*1f50*/  WARPGROUP.ARRIVE ;  /* 0x00000000000079c5 */ /* 0x000fe20000000000 */
[----:B------:R-:W-:Y:S02]  /*1f60*/  ULEA UR10, UR19, UR17, 0x8 ;  /* 0x00000011130a7291 */ /* 0x000fe4000f8e403f */
[----:B------:R-:W-:Y:S01]  /*1f70*/  USEL UR8, UR8, URZ, !UP0 ;  /* 0x0000003f08087287 */ /* 0x000fe2000c000000 */
[----:B------:R-:W-:Y:S01]  /*1f80*/  UMOV UR9, 0x80000020 ;  /* 0x8000002000097882 */ /* 0x000fe20000000000 */
[----:B------:R-:W-:Y:S02]  /*1f90*/  UMOV UR11, 0x80000020 ;  /* 0x80000020000b7882 */ /* 0x000fe40000000000 */
[----:B------:R-:W-:Y:S02]  /*1fa0*/  UISETP.NE.U32.AND UP0, UPT, UR8, URZ, UPT ;  /* 0x0000003f0800728c */ /* 0x000fe4000bf05070 */
[----:B------:R-:W-:-:S02]  /*1fb0*/  ULEA UR8, UR19, UR18, 0x8 ;  /* 0x0000001213087291 */ /* 0x000fc4000f8e403f */
[----:B------:R-:W-:-:S07]  /*1fc0*/  UIADD3 UR6, UR6, 0x2, URZ ;  /* 0x0000000206067890 */ /* 0x000fce000fffe03f */
[----:B------:R-:W-:Y:S01]  /*1fd0*/  QGMMA.64x64x32.F32.E5M2.E5M2 R24, gdesc[UR8], R24, UP0 ;  /* 0x00e00000081879f3 */ /* 0x000fe2000bf03818 */
[----:B------:R-:W-:Y:S02]  /*1fe0*/  UIADD3 UR8, UR8, 0x2, URZ ;  /* 0x0000000208087890 */ /* 0x000fe4000fffe03f */
[----:B------:R-:W-:Y:S01]  /*1ff0*/  UIADD3 UR10, UR10, 0x2, URZ ;  /* 0x000000020a0a7890 */ /* 0x000fe2000fffe03f */
[----:B------:R-:W-:Y:S01]  /*2000*/  UMOV UR9, 0x80000020 ;  /* 0x8000002000097882 */ /* 0x000fe20000000000 */
[----:B------:R-:W-:Y:S01]  /*2010*/  UMOV UR11, 0x80000020 ;  /* 0x80000020000b7882 */ /* 0x000fe20000000000 */
[----:B------:R-:W-:-:S04]  /*2020*/  UISETP.NE.AND UP0, UPT, UR6, UR25, UPT ;  /* 0x000000190600728c */ /* 0x000fc8000bf05270 */
[----:B------:R-:W-:-:S06]  /*2030*/  USEL UR7, URZ, 0x1, UP0 ;  /* 0x000000013f077887 */ /* 0x000fcc0008000000 */
[----:B------:R-:W-:Y:S01]  /*2040*/  ISETP.NE.AND P1, PT, RZ, UR7, PT ;  /* 0x00000007ff007c0c */ /* 0x000fe2000bf25270 */
[----:B------:R-:W-:Y:S03]  /*2050*/  QGMMA.64x64x32.F32.E5M2.E5M2 R24, gdesc[UR8], R24, gsb0 ;  /* 0x00e00000081879f3 */ /* 0x000fe60008003818 */
[----:B------:R-:W-:-:S09]  /*2060*/  WARPGROUP.DEPBAR.LE gsb0, 0x1 ;  /* 0x00008000000079c5 */ /* 0x000fd20000010100 */
[----:B------:R-:W-:Y:S05]  /*2070*/  @!P1 BRA `(.L_x_31) ;  /* 0x0000000000889947 */ /* 0x000fea0003800000 */
[----:B------:R-:W-:Y:S02]  /*2080*/  WARPGROUP.DEPBAR.LE gsb0, 0x0 ;  /* 0x00008000000079c5 */ /* 0x000fe40000010000 */
[----:B------:R-:W-:-:S01]  /*2090*/  FADD R83, R24, R83 ;  /* 0x0000005318537221 */ /* 0x000fc20000000000 */
[----:B------:R-:W-:Y:S01]  /*20a0*/  FADD R84, R25, R84 ;  /* 0x0000005419547221 */ /* 0x000fe20000000000 */
        /* <DEDUP_REMOVED lines=30> */
[----:B------:R-:W-:-:S06]  /*2290*/  UMOV UR6, URZ ;  /* 0x0000003f00067c82 */ /* 0x000fcc0008000000 */
.L_x_31:
[----:B------:R-:W-:Y:S05]  /*22a0*/  @!P2 BRA `(.L_x_32) ;  /* 0x000000000004a947 */ /* 0x000fea0003800000 */
[----:B------:R-:W-:Y:S01]  /*22b0*/  BPT.TRAP 0x1 ;  /* 0x000000040000795c */ /* 0x000fe20000300000 */
.L_x_32:
[----:B01----:R-:W-:Y:S02]  /*22c0*/  @P0 LEA R18, R15, UR12, 0x3 ;  /* 0x0000000c0f120c11 */ /* 0x003fe4000f8e18ff */
[----:B------:R-:W-:-:S03]  /*22d0*/  ISETP.GT.U32.AND P1, PT, R7, 0x1, PT ;  /* 0x000000010700780c */ /* 0x000fc60003f24070 */
[----:B------:R-:W-:-:S05]  /*22e0*/  @P0 VIADD R19, R18, 0x18 ;  /* 0x0000001812130836 */ /* 0x000fca0000000000 */
[----:B------:R-:W-:-:S04]  /*22f0*/  @P0 PRMT R19, R12, 0x654, R19 ;  /* 0x000006540c130816 */ /* 0x000fc80000000013 */
[----:B------:R0:W-:Y:S01]  /*2300*/  @P0 SYNCS.ARRIVE.TRANS64.RED.A1T0 RZ, [R19+URZ], RZ ;  /* 0x000000ff13ff09a7 */ /* 0x0001e2000810043f */
[----:B------:R-:W-:Y:S05]  /*2310*/  @P1 BRA `(.L_x_33) ;  /* 0x0000000000041947 */ /* 0x000fea0003800000 */
[----:B------:R-:W-:Y:S01]  /*2320*/  BPT.TRAP 0x1 ;  /* 0x000000040000795c */ /* 0x000fe20000300000 */
.L_x_33:
[----:B------:R-:W-:Y:S01]  /*2330*/  UIADD3 UR19, UR19, 0x1, URZ ;  /* 0x0000000113137890 */ /* 0x000fe2000fffe03f */
[C---:B------:R-:W-:Y:S01]  /*2340*/  ISETP.GT.AND P2, PT, R14.reuse, 0x1, PT ;  /* 0x000000010e00780c */ /* 0x040fe20003f44270 */
[----:B------:R-:W-:Y:S02]  /*2350*/  VIADD R15, R15, 0x1 ;  /* 0x000000010f0f7836 */ /* 0x000fe40000000000 */
[----:B------:R-:W-:Y:S01]  /*2360*/  UISETP.NE.AND UP0, UPT, UR19, 0x3, UPT ;  /* 0x000000031300788c */ /* 0x000fe2000bf05270 */
[----:B------:R-:W-:Y:S02]  /*2370*/  VIADD R14, R14, 0xffffffff ;  /* 0xffffffff0e0e7836 */ /* 0x000fe40000000000 */
[C---:B------:R-:W-:Y:S01]  /*2380*/  ISETP.NE.AND P1, PT, R15.reuse, 0x3, PT ;  /* 0x000000030f00780c */ /* 0x040fe20003f25270 */
[----:B------:R-:W-:Y:S02]  /*2390*/  USEL UR8, URZ, 0x1, UP0 ;  /* 0x000000013f087887 */ /* 0x000fe40008000000 */
[----:B------:R-:W-:Y:S01]  /*23a0*/  USEL UR19, UR19, URZ, UP0 ;  /* 0x0000003f13137287 */ /* 0x000fe20008000000 */
[----:B------:R-:W-:-:S03]  /*23b0*/  SEL R15, R15, RZ, P1 ;  /* 0x000000ff0f0f7207 */ /* 0x000fc60000800000 */
[----:B------:R-:W-:Y:S01]  /*23c0*/  LOP3.LUT R87, R87, UR8, RZ, 0x3c, !PT ;  /* 0x0000000857577c12 */ /* 0x000fe2000f8e3cff */
[----:B------:R-:W-:Y:S01]  /*23d0*/  UMOV UR8, 0x1 ;  /* 0x0000000100087882 */ /* 0x000fe20000000000 */
[----:B------:R-:W-:Y:S06]  /*23e0*/  @P2 BRA `(.L_x_34) ;  /* 0xfffffff800a82947 */ /* 0x000fec000383ffff */
.L_x_26:
[----:B------:R-:W-:Y:S01]  /*23f0*/  UISETP.NE.AND UP0, UPT, UR6, URZ, UPT ;  /* 0x0000003f0600728c */ /* 0x000fe2000bf05270 */
[----:B01----:R-:W0:Y:S01]  /*2400*/  LDC R14, c[0x0][0x28c] ;  /* 0x0000a300ff0e7b82 */ /* 0x003e220000000800 */
[----:B------:R-:W-:Y:S02]  /*2410*/  IMAD.U32 R15, RZ, RZ, UR24 ;  /* 0x00000018ff0f7e24 */ /* 0x000fe4000f8e00ff */
[----:B------:R-:W-:-:S06]  /*2420*/  USEL UR6, URZ, 0x1, !UP0 ;  /* 0x000000013f067887 */ /* 0x000fcc000c000000 */
[----:B------:R-:W-:-:S13]  /*2430*/  ISETP.NE.AND P1, PT, RZ, UR6, PT ;  /* 0x00000006ff007c0c */ /* 0x000fda000bf25270 */
[----:B------:R-:W-:Y:S05]  /*2440*/  @!P1 BRA `(.L_x_35) ;  /* 0x0000000000849947 */ /* 0x000fea0003800000 */
[----:B------:R-:W-:Y:S02]  /*2450*/  WARPGROUP.DEPBAR.LE gsb0, 0x0 ;  /* 0x00008000000079c5 */ /* 0x000fe40000010000 */
[----:B------:R-:W-:Y:S01]  /*2460*/  FADD R83, R24, R83 ;  /* 0x0000005318537221 */ /* 0x000fe20000000000 */
        /* <DEDUP_REMOVED lines=30> */
[----:B------:R-:W-:-:S07]  /*2650*/  FADD R22, R22, R55 ;  /* 0x0000003716167221 */ /* 0x000fce0000000000 */
.L_x_35:
[----:B0-----:R-:W-:Y:S01]  /*2660*/  ISETP.GE.AND P1, PT, R14, 0x1, PT ;  /* 0x000000010e00780c */ /* 0x001fe20003f26270 */
[----:B------:R0:W-:Y:S01]  /*2670*/  SYNCS.ARRIVE.TRANS64.A1T0 RZ, [R15+UR23], RZ ;  /* 0x000000ff0fff79a7 */ /* 0x0001e20008100017 */
[----:B------:R-:W-:-:S11]  /*2680*/  WARPGROUP.DEPBAR.LE gsb0, 0x0 ;  /* 0x00008000000079c5 */ /* 0x000fd60000010000 */
[----:B------:R-:W-:Y:S05]  /*2690*/  @!P1 BRA `(.L_x_36) ;  /* 0x0000000000449947 */ /* 0x000fea0003800000 */
[----:B------:R-:W-:-:S13]  /*26a0*/  ISETP.NE.AND P1, PT, R85, 0x3, PT ;  /* 0x000000035500780c */ /* 0x000fda0003f25270 */
[----:B------:R-:W-:Y:S05]  /*26b0*/  @!P1 BRA `(.L_x_37) ;  /* 0x0000000000049947 */ /* 0x000fea0003800000 */
[----:B------:R-:W-:Y:S01]  /*26c0*/  BPT.TRAP 0x1 ;  /* 0x000000040000795c */ /* 0x000fe20000300000 */
.L_x_37:
[----:B------:R-:W-:Y:S01]  /*26d0*/  VOTEU.ANY UP0, P0 ;  /* 0x00000000003f7886 */ /* 0x000fe20000000100 */
[----:B------:R-:W-:-:S04]  /*26e0*/  ISETP.GT.U32.AND P1, PT, R7, 0x1, PT ;  /* 0x000000010700780c */ /* 0x000fc80003f24070 */
[----:B------:R-:W-:-:S06]  /*26f0*/  @UP0 UIADD3 UR6, UR14, UR5, URZ ;  /* 0x000000050e060290 */ /* 0x000fcc000fffe03f */
[----:B------:R-:W-:Y:S02]  /*2700*/  IMAD.U32 R14, RZ, RZ, UR6 ;  /* 0x00000006ff0e7e24 */ /* 0x000fe4000f8e00ff */
[----:B------:R-:W-:Y:S02]  /*2710*/  IMAD.U32 R19, RZ, RZ, UR6 ;  /* 0x00000006ff137e24 */ /* 0x000fe4000f8e00ff */
[----:B0-----:R-:W-:-:S05]  /*2720*/  @P0 IMAD.WIDE.U32 R14, R14, -0x55555555, RZ ;  /* 0xaaaaaaab0e0e0825 */ /* 0x001fca00078e00ff */
[----:B------:R-:W-:-:S05]  /*2730*/  @P0 SHF.R.U32.HI R14, RZ, 0x1, R15 ;  /* 0x00000001ff0e0819 */ /* 0x000fca000001160f */
[----:B------:R-:W-:-:S05]  /*2740*/  @P0 IMAD R14, R14, -0x3, R19 ;  /* 0xfffffffd0e0e0824 */ /* 0x000fca00078e0213 */
[----:B------:R-:W-:-:S05]  /*2750*/  @P0 LEA R14, R14, UR12, 0x3 ;  /* 0x0000000c0e0e0c11 */ /* 0x000fca000f8e18ff */
[----:B------:R-:W-:-:S05]  /*2760*/  @P0 VIADD R15, R14, 0x18 ;  /* 0x000000180e0f0836 */ /* 0x000fca0000000000 */
[----:B------:R-:W-:-:S04]  /*2770*/  @P0 PRMT R15, R12, 0x654, R15 ;  /* 0x000006540c0f0816 */ /* 0x000fc8000000000f */
[----:B------:R1:W-:Y:S01]  /*2780*/  @P0 SYNCS.ARRIVE.TRANS64.RED.A1T0 RZ, [R15+URZ], RZ ;  /* 0x000000ff0fff09a7 */ /* 0x0003e2000810043f */
[----:B------:R-:W-:Y:S05]  /*2790*/  @P1 BRA `(.L_x_36) ;  /* 0x0000000000041947 */ /* 0x000fea0003800000 */
[----:B------:R-:W-:Y:S01]  /*27a0*/  BPT.TRAP 0x1 ;  /* 0x000000040000795c */ /* 0x000fe20000300000 */
.L_x_36:
[----:B------:R-:W-:Y:S01]  /*27b0*/  SHF.L.U32 R14, R86, 0x1f, RZ ;  /* 0x0000001f560e7819 */ /* 0x000fe200000006ff */
[----:B------:R-:W-:Y:S01]  /*27c0*/  UIADD3 UR5, UR22, UR5, URZ ;  /* 0x0000000516057290 */ /* 0x000fe2000fffe03f */
[----:B------:R-:W3:Y:S01]  /*27d0*/  LDC R26, c[0x0][0x288] ;  /* 0x0000a200ff1a7b82 */ /* 0x000ee20000000800 */
[----:B------:R-:W-:Y:S01]  /*27e0*/  UISETP.GE.U32.AND UP1, UPT, UR22, 0x3, UPT ;  /* 0x000000031600788c */ /* 0x000fe2000bf26070 */
[----:B------:R-:W-:Y:S01]  /*27f0*/  IMAD.SHL.U32 R24, R17, 0x2, RZ ;  /* 0x0000000211187824 */ /* 0x000fe200078e00ff */
[----:B------:R-:W-:Y:S02]  /*2800*/  UISETP.GT.U32.AND UP0, UPT, UR5, 0x2, UPT ;  /* 0x000000020500788c */ /* 0x000fe4000bf04070 */
[----:B------:R-:W-:Y:S02]  /*2810*/  UIMAD.WIDE.U32 UR6, UR5, -0x55555555, URZ ;  /* 0xaaaaaaab050678a5 */ /* 0x000fe4000f8e003f */
[----:B------:R-:W-:Y:S01]  /*2820*/  UISETP.LT.U32.AND UP0, UPT, UR22, 0x3, UP0 ;  /* 0x000000031600788c */ /* 0x000fe20008701070 */
[----:B------:R-:W2:Y:S01]  /*2830*/  SYNCS.PHASECHK.TRANS64.TRYWAIT P1, [UR15+0x8], R14 ;  /* 0x0000080eff0075a7 */ /* 0x000ea2000802014f */
[----:B------:R-:W-:Y:S01]  /*2840*/  USHF.R.U32.HI UR6, URZ, 0x1, UR7 ;  /* 0x000000013f067899 */ /* 0x000fe20008011607 */
[----:B------:R-:W-:Y:S01]  /*2850*/  SHF.R.S32.HI R25, RZ, 0x1f, R24 ;  /* 0x0000001fff197819 */ /* 0x000fe20000011418 */
[----:B------:R-:W-:-:S02]  /*2860*/  USEL UR8, URZ, 0x1, !UP0 ;  /* 0x000000013f087887 */ /* 0x000fc4000c000000 */
[----:B------:R-:W-:Y:S02]  /*2870*/  UIMAD UR5, UR6, -0x3, UR5 ;  /* 0xfffffffd060578a4 */ /* 0x000fe4000f8e0205 */
[----:B------:R-:W-:-:S04]  /*2880*/  ULOP3.LUT UR4, UR4, UR8, URZ, 0x3c, !UPT ;  /* 0x0000000804047292 */ /* 0x000fc8000f8e3c3f */
[----:B------:R-:W-:Y:S01]  /*2890*/  @UP1 ULOP3.LUT UR4, UR4, 0x1, UR6, 0x78, !UPT ;  /* 0x0000000104041892 */ /* 0x000fe2000f8e7806 */
[----:B--23--:R-:W-:Y:S11]  /*28a0*/  @!P1 BRA `(.L_x_38) ;  /* 0x0000003c009c9947 */ /* 0x00cff60003800000 */
.L_x_131:
[----:B------:R-:W-:Y:S01]  /*28b0*/  IMAD.SHL.U32 R27, R6, 0x40, RZ ;  /* 0x00000040061b7824 */ /* 0x000fe200078e00ff */
[----:B------:R-:W-:Y:S01]  /*28c0*/  ULDC UR8, c[0x0][0x284] ;  /* 0x0000a10000087ab9 */ /* 0x000fe20000000800 */
[----:B------:R-:W-:Y:S01]  /*28d0*/  IMAD.SHL.U32 R33, R4, 0x40, RZ ;  /* 0x0000004004217824 */ /* 0x000fe200078e00ff */
[----:B------:R-:W-:Y:S01]  /*28e0*/  SHF.R.S32.HI R34, RZ, 0x1f, R5 ;  /* 0x0000001fff227819 */ /* 0x000fe20000011405 */
[----:B------:R-:W-:Y:S01]  /*28f0*/  ULDC.64 UR6, c[0x0][0x5d0] ;  /* 0x0001740000067ab9 */ /* 0x000fe20000000a00 */
[----:B------:R-:W-:Y:S01]  /*2900*/  ISETP.GE.AND P1, PT, R27, UR8, PT ;  /* 0x000000081b007c0c */ /* 0x000fe2000bf26270 */
[----:B01----:R-:W-:Y:S01]  /*2910*/  IMAD.WIDE.U32 R14, R5, UR6, R24 ;  /* 0x00000006050e7c25 */ /* 0x003fe2000f8e0018 */
[----:B------:R-:W-:Y:S02]  /*2920*/  SHF.R.S32.HI R32, RZ, 0x1f, R33 ;  /* 0x0000001fff207819 */ /* 0x000fe40000011421 */
[C---:B------:R-:W-:Y:S01]  /*2930*/  ISETP.GE.OR P1, PT, R33.reuse, R26, P1 ;  /* 0x0000001a2100720c */ /* 0x040fe20000f26670 */
[----:B------:R-:W-:Y:S01]  /*2940*/  IMAD R4, R34, UR6, RZ ;  /* 0x0000000622047c24 */ /* 0x000fe2000f8e02ff */
[----:B------:R-:W-:-:S03]  /*2950*/  IADD3 R14, P2, R33, R14, RZ ;  /* 0x0000000e210e7210 */ /* 0x000fc60007f5e0ff */
[----:B------:R-:W-:-:S05]  /*2960*/  IMAD R19, R5, UR7, R4 ;  /* 0x0000000705137c24 */ /* 0x000fca000f8e0204 */
[----:B------:R-:W-:-:S03]  /*2970*/  IADD3.X R15, R32, R15, R19, P2, !PT ;  /* 0x0000000f200f7210 */ /* 0x000fc600017fe413 */
[----:B------:R-:W-:Y:S05]  /*2980*/  @P1 BRA `(.L_x_39) ;  /* 0x0000002400a81947 */ /* 0x000fea0003800000 */
[----:B------:R-:W0:Y:S01]  /*2990*/  LDC.64 R30, c[0x0][0x5c8] ;  /* 0x00017200ff1e7b82 */ /* 0x000e220000000a00 */
[----:B------:R-:W-:Y:S01]  /*29a0*/  IMAD.WIDE R28, R6, 0x40, R10 ;  /* 0x00000040061c7825 */ /* 0x000fe200078e020a */
[----:B------:R-:W-:Y:S01]  /*29b0*/  ULDC.64 UR6, c[0x0][0x5c0] ;  /* 0x0001700000067ab9 */ /* 0x000fe20000000a00 */
[----:B------:R-:W-:Y:S02]  /*29c0*/  BSSY B0, `(.L_x_39) ;  /* 0x0000266000007945 */ /* 0x000fe40003800000 */
[----:B------:R-:W-:Y:S02]  /*29d0*/  IMAD R26, R17, -0x2, R26 ;  /* 0xfffffffe111a7824 */ /* 0x000fe400078e021a */
[----:B------:R-:W-:Y:S02]  /*29e0*/  IMAD.IADD R6, R20, 0x1, -R27 ;  /* 0x0000000114067824 */ /* 0x000fe400078e0a1b */
[----:B------:R-:W-:Y:S02]  /*29f0*/  IMAD.IADD R26, R26, 0x1, -R33 ;  /* 0x000000011a1a7824 */ /* 0x000fe400078e0a21 */
[----:B0-----:R-:W-:-:S02]  /*2a00*/  IMAD R4, R29, R30, RZ ;  /* 0x0000001e1d047224 */ /* 0x001fc400078e02ff */
[----:B------:R-:W-:-:S04]  /*2a10*/  IMAD.WIDE.U32 R14, R28, R30, R14 ;  /* 0x0000001e1c0e7225 */ /* 0x000fc800078e000e */
[----:B------:R-:W-:Y:S01]  /*2a20*/  IMAD R19, R28, R31, R4 ;  /* 0x0000001f1c137224 */ /* 0x000fe200078e0204 */
[----:B------:R-:W-:Y:S02]  /*2a30*/  LEA R4, P1, R30, R14, 0x3 ;  /* 0x0000000e1e047211 */ /* 0x000fe400078218ff */
[----:B------:R-:W-:Y:S01]  /*2a40*/  IADD3 R18, P2, R14, UR6, RZ ;  /* 0x000000060e127c10 */ /* 0x000fe2000ff5e0ff */
[----:B------:R-:W-:Y:S01]  /*2a50*/  IMAD.IADD R19, R15, 0x1, R19 ;  /* 0x000000010f137824 */ /* 0x000fe200078e0213 */
[----:B------:R-:W-:-:S04]  /*2a60*/  IADD3 R14, P3, R4, UR6, RZ ;  /* 0x00000006040e7c10 */ /* 0x000fc8000ff7e0ff */
[----:B------:R-:W-:Y:S02]  /*2a70*/  LEA.HI.X R4, R30, R19, R31, 0x3, P1 ;  /* 0x000000131e047211 */ /* 0x000fe400008f1c1f */
[----:B----45:R-:W-:Y:S02]  /*2a80*/  FSETP.NEU.AND P1, PT, R16, RZ, PT ;  /* 0x000000ff1000720b */ /* 0x030fe40003f2d000 */
[----:B------:R-:W-:Y:S02]  /*2a90*/  IADD3.X R19, R19, UR7, RZ, P2, !PT ;  /* 0x0000000713137c10 */ /* 0x000fe400097fe4ff */
[----:B------:R-:W-:-:S09]  /*2aa0*/  IADD3.X R15, R4, UR7, RZ, P3, !PT ;  /* 0x00000007040f7c10 */ /* 0x000fd20009ffe4ff */
[----:B------:R-:W-:Y:S05]  /*2ab0*/  @!P1 BRA `(.L_x_40) ;  /* 0x0000001c00189947 */ /* 0x000fea0003800000 */
[----:B------:R-:W-:Y:S01]  /*2ac0*/  ULDC.64 UR6, c[0x0][0x5b8] ;  /* 0x00016e0000067ab9 */ /* 0x000fe20000000a00 */
[----:B------:R-:W-:Y:S01]  /*2ad0*/  ISETP.GE.AND P2, PT, R26, 0x1, PT ;  /* 0x000000011a00780c */ /* 0x000fe20003f46270 */
[----:B------:R-:W-:Y:S01]  /*2ae0*/  IMAD.WIDE.U32 R24, R5, UR6, R24 ;  /* 0x0000000605187c25 */ /* 0x000fe2000f8e0018 */
[----:B------:R-:W-:Y:S01]  /*2af0*/  ULDC.64 UR8, c[0x0][0x5a8] ;  /* 0x00016a0000087ab9 */ /* 0x000fe20000000a00 */
[----:B------:R-:W-:Y:S01]  /*2b00*/  BSSY B1, `(.L_x_41) ;  /* 0x000000f000017945 */ /* 0x000fe20003800000 */
[----:B------:R-:W-:Y:S01]  /*2b10*/  ISETP.LT.OR P5, PT, R6, 0x1, !P2 ;  /* 0x000000010600780c */ /* 0x000fe200057a1670 */
[----:B------:R-:W-:Y:S01]  /*2b20*/  IMAD R4, R34, UR6, RZ ;  /* 0x0000000622047c24 */ /* 0x000fe2000f8e02ff */
[----:B------:R-:W-:-:S03]  /*2b30*/  IADD3 R24, P1, R33, R24, RZ ;  /* 0x0000001821187210 */ /* 0x000fc60007f3e0ff */
[----:B------:R-:W-:Y:S01]  /*2b40*/  IMAD R5, R5, UR7, R4 ;  /* 0x0000000705057c24 */ /* 0x000fe2000f8e0204 */
[----:B------:R-:W-:Y:S02]  /*2b50*/  ULDC.64 UR6, c[0x0][0x5b0] ;  /* 0x00016c0000067ab9 */ /* 0x000fe40000000a00 */
[----:B------:R-:W-:Y:S02]  /*2b60*/  IMAD R27, R29, UR6, RZ ;  /* 0x000000061d1b7c24 */ /* 0x000fe4000f8e02ff */
[----:B------:R-:W-:Y:S02]  /*2b70*/  IADD3.X R25, R32, R25, R5, P1, !PT ;  /* 0x0000001920197210 */ /* 0x000fe40000ffe405 */
[C---:B------:R-:W-:Y:S02]  /*2b80*/  IMAD R27, R28.reuse, UR7, R27 ;  /* 0x000000071c1b7c24 */ /* 0x040fe4000f8e021b */
[----:B------:R-:W-:-:S03]  /*2b90*/  IMAD.WIDE.U32 R4, R28, UR6, R24 ;  /* 0x000000061c047c25 */ /* 0x000fc6000f8e0018 */
[----:B------:R-:W-:-:S04]  /*2ba0*/  IADD3 R4, P1, R4, UR8, RZ ;  /* 0x0000000804047c10 */ /* 0x000fc8000ff3e0ff */
[--C-:B------:R-:W-:Y:S02]  /*2bb0*/  IADD3.X R5, R5, UR9, R27.reuse, P1, !PT ;  /* 0x0000000905057c10 */ /* 0x100fe40008ffe41b */
[----:B------:R-:W-:Y:S01]  /*2bc0*/  PRMT R27, RZ, 0x7610, R27 ;  /* 0x00007610ff1b7816 */ /* 0x000fe2000000001b */
[----:B------:R-:W-:Y:S06]  /*2bd0*/  @P5 BRA `(.L_x_42) ;  /* 0x0000000000045947 */ /* 0x000fec0003800000 */
[----:B------:R0:W5:Y:S02]  /*2be0*/  LDG.E.U8 R27, desc[UR20][R4.64] ;  /* 0x00000014041b7981 */ /* 0x000164000c1e1100 */
.L_x_42:
[----:B------:R-:W-:Y:S05]  /*2bf0*/  BSYNC B1 ;  /* 0x0000000000017941 */ /* 0x000fea0003800000 */
.L_x_41:
[----:B-----5:R-:W-:Y:S01]  /*2c00*/  LOP3.LUT R27, R27, 0xff, RZ, 0xc0, !PT ;  /* 0x000000ff1b1b7812 */ /* 0x020fe200078ec0ff */
[----:B------:R-:W-:Y:S01]  /*2c10*/  BSSY B1, `(.L_x_43) ;  /* 0x000000c000017945 */ /* 0x000fe20003800000 */
[----:B------:R-:W-:Y:S02]  /*2c20*/  ISETP.GE.AND P1, PT, R26, 0x2, PT ;  /* 0x000000021a00780c */ /* 0x000fe40003f26270 */
[----:B------:R-:W-:Y:S02]  /*2c30*/  F2FP.F16.E5M2.UNPACK_B R27, R27 ;  /* 0x0000001bff1b723e */ /* 0x000fe400020004ff */
[----:B------:R-:W-:-:S03]  /*2c40*/  ISETP.LT.OR P3, PT, R6, 0x1, !P1 ;  /* 0x000000010600780c */ /* 0x000fc60004f61670 */
[----:B------:R-:W-:-:S05]  /*2c50*/  HADD2.F32 R27, -RZ, R27.H0_H0 ;  /* 0x2000001bff1b7230 */ /* 0x000fca0000004100 */
[----:B------:R-:W-:Y:S01]  /*2c60*/  FMUL R30, R27, R16 ;  /* 0x000000101b1e7220 */ /* 0x000fe20000400000 */
[----:B------:R-:W-:-:S03]  /*2c70*/  PRMT R27, RZ, 0x7610, R27 ;  /* 0x00007610ff1b7816 */ /* 0x000fc6000000001b */
[----:B------:R-:W-:-:S05]  /*2c80*/  FFMA R30, R83, R13, R30 ;  /* 0x0000000d531e7223 */ /* 0x000fca000000001e */
[----:B------:R-:W-:-:S05]  /*2c90*/  F2FP.SATFINITE.E5M2.F32.PACK_AB_MERGE_C R31, RZ, R30, RZ ;  /* 0x0000001eff1f723e */ /* 0x000fca00048060ff */
[----:B------:R1:W-:Y:S01]  /*2ca0*/  @!P5 STG.E.U8 desc[UR20][R18.64], R31 ;  /* 0x0000001f1200d986 */ /* 0x0003e2000c101114 */
[----:B------:R-:W-:Y:S05]  /*2cb0*/  @P3 BRA `(.L_x_44) ;  /* 0x0000000000043947 */ /* 0x000fea0003800000 */
[----:B------:R2:W5:Y:S02]  /*2cc0*/  LDG.E.U8 R27, desc[UR20][R4.64+0x1] ;  /* 0x00000114041b7981 */ /* 0x000564000c1e1100 */
.L_x_44:
[----:B------:R-:W-:Y:S05]  /*2cd0*/  BSYNC B1 ;  /* 0x0000000000017941 */ /* 0x000fea0003800000 */
.L_x_43:
[----:B-----5:R-:W-:Y:S01]  /*2ce0*/  LOP3.LUT R27, R27, 0xff, RZ, 0xc0, !PT ;  /* 0x000000ff1b1b7812 */ /* 0x020fe200078ec0ff */
[----:B------:R-:W-:Y:S01]  /*2cf0*/  BSSY B1, `(.L_x_45) ;  /* 0x0000012000017945 */ /* 0x000fe20003800000 */
[----:B-1----:R-:W-:Y:S02]  /*2d00*/  IADD3 R31, P5, R28, 0x8, RZ ;  /* 0x000000081c1f7810 */ /* 0x002fe40007fbe0ff */
[----:B------:R-:W-:Y:S02]  /*2d10*/  F2FP.F16.E5M2.UNPACK_B R27, R27 ;  /* 0x0000001bff1b723e */ /* 0x000fe400020004ff */
[----:B------:R-:W-:Y:S01]  /*2d20*/  ISETP.LT.OR P2, PT, R6, 0x9, !P2 ;  /* 0x000000090600780c */ /* 0x000fe20005741670 */
[----:B------:R-:W-:Y:S02]  /*2d30*/  IMAD.X R28, RZ, RZ, R29, P5 ;  /* 0x000000ffff1c7224 */ /* 0x000fe400028e061d */
[----:B------:R-:W-:Y:S02]  /*2d40*/  HADD2.F32 R27, -RZ, R27.H0_H0 ;  /* 0x2000001bff1b7230 */ /* 0x000fe40000004100 */
[----:B------:R-:W-:-:S02]  /*2d50*/  IMAD R28, R28, UR6, RZ ;  /* 0x000000061c1c7c24 */ /* 0x000fc4000f8e02ff */
[----:B------:R-:W-:-:S04]  /*2d60*/  IMAD.WIDE.U32 R24, R31, UR6, R24 ;  /* 0x000000061f187c25 */ /* 0x000fc8000f8e0018 */
[----:B------:R-:W-:Y:S01]  /*2d70*/  FMUL R27, R27, R16 ;  /* 0x000000101b1b7220 */ /* 0x000fe20000400000 */
[----:B------:R-:W-:-:S03]  /*2d80*/  IMAD R31, R31, UR7, R28 ;  /* 0x000000071f1f7c24 */ /* 0x000fc6000f8e021c */
[----:B------:R-:W-:Y:S01]  /*2d90*/  FFMA R27, R84, R13, R27 ;  /* 0x0000000d541b7223 */ /* 0x000fe2000000001b */
[----:B------:R-:W-:-:S04]  /*2da0*/  IADD3 R24, P5, R24, UR8, RZ ;  /* 0x0000000818187c10 */ /* 0x000fc8000ffbe0ff */
[----:B------:R-:W-:Y:S02]  /*2db0*/  F2FP.SATFINITE.E5M2.F32.PACK_AB_MERGE_C R29, RZ, R27, RZ ;  /* 0x0000001bff1d723e */ /* 0x000fe400048060ff */
[----:B------:R-:W-:Y:S02]  /*2dc0*/  IADD3.X R25, R25, UR9, R31, P5, !PT ;  /* 0x0000000919197c10 */ /* 0x000fe4000affe41f */
[----:B------:R-:W-:Y:S01]  /*2dd0*/  PRMT R27, RZ, 0x7610, R27 ;  /* 0x00007610ff1b7816 */ /* 0x000fe2000000001b */
[----:B------:R1:W-:Y:S01]  /*2de0*/  @!P3 STG.E.U8 desc[UR20][R18.64+0x1], R29 ;  /* 0x0000011d1200b986 */ /* 0x0003e2000c101114 */
[----:B------:R-:W-:Y:S05]  /*2df0*/  @P2 BRA `(.L_x_46) ;  /* 0x0000000000042947 */ /* 0x000fea0003800000 */
[----:B------:R3:W5:Y:S02]  /*2e00*/  LDG.E.U8 R27, desc[UR20][R24.64] ;  /* 0x00000014181b7981 */ /* 0x000764000c1e1100 */
.L_x_46:
[----:B------:R-:W-:Y:S05]  /*2e10*/  BSYNC B1 ;  /* 0x0000000000017941 */ /* 0x000fea0003800000 */
.L_x_45:
[----:B-----5:R-:W-:Y:S01]  /*2e20*/  LOP3.LUT R27, R27, 0xff, RZ, 0xc0, !PT ;  /* 0x000000ff1b1b7812 */ /* 0x020fe200078ec0ff */
[----:B------:R-:W-:Y:S01]  /*2e30*/  BSSY B1, `(.L_x_47) ;  /* 0x000000b000017945 */ /* 0x000fe20003800000 */
[----:B------:R-:W-:Y:S02]  /*2e40*/  ISETP.LT.OR P1, PT, R6, 0x9, !P1 ;  /* 0x000000090600780c */ /* 0x000fe40004f21670 */
[----:B------:R-:W-:-:S05]  /*2e50*/  F2FP.F16.E5M2.UNPACK_B R27, R27 ;  /* 0x0000001bff1b723e */ /* 0x000fca00020004ff */
[----:B------:R-:W-:-:S05]  /*2e60*/  HADD2.F32 R27, -RZ, R27.H0_H0 ;  /* 0x2000001bff1b7230 */ /* 0x000fca0000004100 */
[----:B------:R-:W-:Y:S01]  /*2e70*/  FMUL R28, R27, R16 ;  /* 0x000000101b1c7220 */ /* 0x000fe20000400000 */
[----:B------:R-:W-:-:S03]  /*2e80*/  PRMT R27, RZ, 0x7610, R27 ;  /* 0x00007610ff1b7816 */ /* 0x000fc6000000001b */
[----:B------:R-:W-:-:S05]  /*2e90*/  FFMA R28, R81, R13, R28 ;  /* 0x0000000d511c7223 */ /* 0x000fca000000001c */
[----:B-1----:R-:W-:-:S05]  /*2ea0*/  F2FP.SATFINITE.E5M2.F32.PACK_AB_MERGE_C R29, RZ, R28, RZ ;  /* 0x0000001cff1d723e */ /* 0x002fca00048060ff */
[----:B------:R1:W-:Y:S01]  /*2eb0*/  @!P2 STG.E.U8 desc[UR20][R14.64], R29 ;  /* 0x0000001d0e00a986 */ /* 0x0003e2000c101114 */
[----:B------:R-:W-:Y:S05]  /*2ec0*/  @P1 BRA `(.L_x_48) ;  /* 0x0000000000041947 */ /* 0x000fea0003800000 */
[----:B------:R4:W5:Y:S02]  /*2ed0*/  LDG.E.U8 R27, desc[UR20][R24.64+0x1] ;  /* 0x00000114181b7981 */ /* 0x000964000c1e1100 */
.L_x_48:
[----:B------:R-:W-:Y:S05]  /*2ee0*/  BSYNC B1 ;  /* 0x0000000000017941 */ /* 0x000fea0003800000 */
.L_x_47:
[----:B-----5:R-:W-:Y:S01]  /*2ef0*/  LOP3.LUT R27, R27, 0xff, RZ, 0xc0, !PT ;  /* 0x000000ff1b1b7812 */ /* 0x020fe200078ec0ff */
[----:B------:R-:W-:Y:S01]  /*2f00*/  BSSY B1, `(.L_x_49) ;  /* 0x000000c000017945 */ /* 0x000fe20003800000 */
[----:B------:R-:W-:Y:S02]  /*2f10*/  ISETP.GE.AND P2, PT, R26, 0x9, PT ;  /* 0x000000091a00780c */ /* 0x000fe40003f46270 */
[----:B------:R-:W-:Y:S02]  /*2f20*/  F2FP.F16.E5M2.UNPACK_B R27, R27 ;  /* 0x0000001bff1b723e */ /* 0x000fe400020004ff */
[----:B------:R-:W-:-:S03]  /*2f30*/  ISETP.LT.OR P3, PT, R6, 0x1, !P2 ;  /* 0x000000010600780c */ /* 0x000fc60005761670 */
[----:B------:R-:W-:-:S05]  /*2f40*/  HADD2.F32 R27, -RZ, R27.H0_H0 ;  /* 0x2000001bff1b7230 */ /* 0x000fca0000004100 */
[----:B------:R-:W-:-:S04]  /*2f50*/  FMUL R27, R27, R16 ;  /* 0x000000101b1b7220 */ /* 0x000fc80000400000 */
[----:B------:R-:W-:-:S05]  /*2f60*/  FFMA R27, R82, R13, R27 ;  /* 0x0000000d521b7223 */ /* 0x000fca000000001b */
[----:B-1----:R-:W-:Y:S02]  /*2f70*/  F2FP.SATFINITE.E5M2.F32.PACK_AB_MERGE_C R29, RZ, R27, RZ ;  /* 0x0000001bff1d723e */ /* 0x002fe400048060ff */
[----:B------:R-:W-:-:S03]  /*2f80*/  PRMT R27, RZ, 0x7610, R27 ;  /* 0x00007610ff1b7816 */ /* 0x000fc6000000001b */
[----:B------:R1:W-:Y:S01]  /*2f90*/  @!P1 STG.E.U8 desc[UR20][R14.64+0x1], R29 ;  /* 0x0000011d0e009986 */ /* 0x0003e2000c101114 */
[----:B------:R-:W-:Y:S05]  /*2fa0*/  @P3 BRA `(.L_x_50) ;  /* 0x0000000000043947 */ /* 0x000fea0003800000 */
[----:B------:R0:W5:Y:S02]  /*2fb0*/  LDG.E.U8 R27, desc[UR20][R4.64+0x8] ;  /* 0x00000814041b7981 */ /* 0x000164000c1e1100 */
.L_x_50:
[----:B------:R-:W-:Y:S05]  /*2fc0*/  BSYNC B1 ;  /* 0x0000000000017941 */ /* 0x000fea0003800000 */
.L_x_49:
        /* <DEDUP_REMOVED lines=13> */
.L_x_52:
[----:B------:R-:W-:Y:S05]  /*30a0*/  BSYNC B1 ;  /* 0x0000000000017941 */ /* 0x000fea0003800000 */
.L_x_51:
[----:B-----5:R-:W-:Y:S01]  /*30b0*/  LOP3.LUT R27, R27, 0xff, RZ, 0xc0, !PT ;  /* 0x000000ff1b1b7812 */ /* 0x020fe200078ec0ff */
[----:B------:R-:W-:Y:S01]  /*30c0*/  BSSY B1, `(.L_x_53) ;  /* 0x000000b000017945 */ /* 0x000fe20003800000 */
[----:B------:R-:W-:Y:S02]  /*30d0*/  ISETP.LT.OR P2, PT, R6, 0x9, !P2 ;  /* 0x000000090600780c */ /* 0x000fe40005741670 */
[----:B------:R-:W-:-:S05]  /*30e0*/  F2FP.F16.E5M2.UNPACK_B R27, R27 ;  /* 0x0000001bff1b723e */ /* 0x000fca00020004ff */
        /* <DEDUP_REMOVED lines=8> */
.L_x_54:
[----:B------:R-:W-:Y:S05]  /*3170*/  BSYNC B1 ;  /* 0x0000000000017941 */ /* 0x000fea0003800000 */
.L_x_53:
        /* <DEDUP_REMOVED lines=12> */
.L_x_56:
[----:B------:R-:W-:Y:S05]  /*3240*/  BSYNC B1 ;  /* 0x0000000000017941 */ /* 0x000fea0003800000 */
.L_x_55:
        /* <DEDUP_REMOVED lines=13> */
.L_x_58:
[----:B------:R-:W-:Y:S05]  /*3320*/  BSYNC B1 ;  /* 0x0000000000017941 */ /* 0x000fea0003800000 */
.L_x_57:
        /* <DEDUP_REMOVED lines=13> */
.L_x_60:
[----:B------:R-:W-:Y:S05]  /*3400*/  BSYNC B1 ;  /* 0x0000000000017941 */ /* 0x000fea0003800000 */
.L_x_59:
        /* <DEDUP_REMOVED lines=12> */
.L_x_62:
[----:B------:R-:W-:Y:S05]  /*34d0*/  BSYNC B1 ;  /* 0x0000000000017941 */ /* 0x000fea0003800000 */
.L_x_61:
        /* <DEDUP_REMOVED lines=12> */
.L_x_64:
[----:B------:R-:W-:Y:S05]  /*35a0*/  BSYNC B1 ;  /* 0x0000000000017941 */ /* 0x000fea0003800000 */
.L_x_63:
        /* <DEDUP_REMOVED lines=13> */
.L_x_66:
[----:B------:R-:W-:Y:S05]  /*3680*/  BSYNC B1 ;  /* 0x0000000000017941 */ /* 0x000fea0003800000 */
.L_x_65:
        /* <DEDUP_REMOVED lines=13> */
.L_x_68:
[----:B------:R-:W-:Y:S05]  /*3760*/  BSYNC B1 ;  /* 0x0000000000017941 */ /* 0x000fea0003800000 */
.L_x_67:
        /* <DEDUP_REMOVED lines=12> */
.L_x_70:
[----:B------:R-:W-:Y:S05]  /*3830*/  BSYNC B1 ;  /* 0x0000000000017941 */ /* 0x000fea0003800000 */
.L_x_69:
        /* <DEDUP_REMOVED lines=12> */
.L_x_72:
[----:B------:R-:W-:Y:S05]  /*3900*/  BSYNC B1 ;  /* 0x0000000000017941 */ /* 0x000fea0003800000 */
.L_x_71:
        /* <DEDUP_REMOVED lines=13> */
.L_x_74:
[----:B------:R-:W-:Y:S05]  /*39e0*/  BSYNC B1 ;  /* 0x0000000000017941 */ /* 0x000fea0003800000 */
.L_x_73:
        /* <DEDUP_REMOVED lines=13> */
.L_x_76:
[----:B------:R-:W-:Y:S05]  /*3ac0*/  BSYNC B1 ;  /* 0x0000000000017941 */ /* 0x000fea0003800000 */
.L_x_75:
        /* <DEDUP_REMOVED lines=12> */
.L_x_78:
[----:B------:R-:W-:Y:S05]  /*3b90*/  BSYNC B1 ;  /* 0x0000000000017941 */ /* 0x000fea0003800000 */
.L_x_77:
        /* <DEDUP_REMOVED lines=12> */
.L_x_80:
[----:B------:R-:W-:Y:S05]  /*3c60*/  BSYNC B1 ;  /* 0x0000000000017941 */ /* 0x000fea0003800000 */
.L_x_79:
        /* <DEDUP_REMOVED lines=13> */
.L_x_82:
[----:B------:R-:W-:Y:S05]  /*3d40*/  BSYNC B1 ;  /* 0x0000000000017941 */ /* 0x000fea0003800000 */
.L_x_81:
        /* <DEDUP_REMOVED lines=13> */
.L_x_84:
[----:B------:R-:W-:Y:S05]  /*3e20*/  BSYNC B1 ;  /* 0x0000000000017941 */ /* 0x000fea0003800000 */
.L_x_83:
        /* <DEDUP_REMOVED lines=12> */
.L_x_86:
[----:B------:R-:W-:Y:S05]  /*3ef0*/  BSYNC B1 ;  /* 0x0000000000017941 */ /* 0x000fea0003800000 */
.L_x_85:
        /* <DEDUP_REMOVED lines=12> */
.L_x_88:
[----:B------:R-:W-:Y:S05]  /*3fc0*/  BSYNC B1 ;  /* 0x0000000000017941 */ /* 0x000fea0003800000 */
.L_x_87:
        /* <DEDUP_REMOVED lines=13> */
.L_x_90:
[----:B------:R-:W-:Y:S05]  /*40a0*/  BSYNC B1 ;  /* 0x0000000000017941 */ /* 0x000fea0003800000 */
.L_x_89:
        /* <DEDUP_REMOVED lines=13> */
.L_x_92:
[----:B------:R-:W-:Y:S05]  /*4180*/  BSYNC B1 ;  /* 0x0000000000017941 */ /* 0x000fea0003800000 */
.L_x_91:
        /* <DEDUP_REMOVED lines=12> */
.L_x_94:
[----:B------:R-:W-:Y:S05]  /*4250*/  BSYNC B1 ;  /* 0x0000000000017941 */ /* 0x000fea0003800000 */
.L_x_93:
        /* <DEDUP_REMOVED lines=12> */
.L_x_96:
[----:B------:R-:W-:Y:S05]  /*4320*/  BSYNC B1 ;  /* 0x0000000000017941 */ /* 0x000fea0003800000 */
.L_x_95:
        /* <DEDUP_REMOVED lines=13> */
.L_x_98:
[----:B------:R-:W-:Y:S05]  /*4400*/  BSYNC B1 ;  /* 0x0000000000017941 */ /* 0x000fea0003800000 */
.L_x_97:
[----:B-----5:R-:W-:Y:S01]  /*4410*/  LOP3.LUT R27, R27, 0xff, RZ, 0xc0, !PT ;  /* 0x000000ff1b1b7812 */ /* 0x020fe200078ec0ff */
[----:B------:R-:W-:Y:S01]  /*4420*/  BSSY B1, `(.L_x_99) ;  /* 0x000000c000017945 */ /* 0x000fe20003800000 */
[----:B------:R-:W-:Y:S02]  /*4430*/  ISETP.GE.AND P1, PT, R26, 0x3a, PT ;  /* 0x0000003a1a00780c */ /* 0x000fe40003f26270 */
[----:B------:R-:W-:Y:S02]  /*4440*/  F2FP.F16.E5M2.UNPACK_B R27, R27 ;  /* 0x0000001bff1b723e */ /* 0x000fe400020004ff */
[----:B------:R-:W-:-:S03]  /*4450*/  ISETP.LT.OR P5, PT, R6, 0x1, !P1 ;  /* 0x000000010600780c */ /* 0x000fc60004fa1670 */
[----:B------:R-:W-:-:S05]  /*4460*/  HADD2.F32 R27, -RZ, R27.H0_H0 ;  /* 0x2000001bff1b7230 */ /* 0x000fca0000004100 */
[----:B------:R-:W-:-:S04]  /*4470*/  FMUL R28, R27, R16 ;  /* 0x000000101b1c7220 */ /* 0x000fc80000400000 */
[----:B------:R-:W-:Y:S01]  /*4480*/  FFMA R28, R23, R13, R28 ;  /* 0x0000000d171c7223 */ /* 0x000fe2000000001c */
[----:B------:R-:W-:-:S04]  /*4490*/  PRMT R23, RZ, 0x7610, R23 ;  /* 0x00007610ff177816 */ /* 0x000fc80000000017 */
[----:B------:R-:W-:-:S05]  /*44a0*/  F2FP.SATFINITE.E5M2.F32.PACK_AB_MERGE_C R27, RZ, R28, RZ ;  /* 0x0000001cff1b723e */ /* 0x000fca00048060ff */
[----:B------:R0:W-:Y:S01]  /*44b0*/  @!P3 STG.E.U8 desc[UR20][R18.64+0x38], R27 ;  /* 0x0000381b1200b986 */ /* 0x0001e2000c101114 */
[----:B------:R-:W-:Y:S05]  /*44c0*/  @P5 BRA `(.L_x_100) ;  /* 0x0000000000045947 */ /* 0x000fea0003800000 */
[----:B------:R0:W5:Y:S02]  /*44d0*/  LDG.E.U8 R23, desc[UR20][R4.64+0x39] ;  /* 0x0000391404177981 */ /* 0x000164000c1e1100 */
.L_x_100:
[----:B------:R-:W-:Y:S05]  /*44e0*/  BSYNC B1 ;  /* 0x0000000000017941 */ /* 0x000fea0003800000 */
.L_x_99:
[----:B-----5:R-:W-:Y:S01]  /*44f0*/  LOP3.LUT R23, R23, 0xff, RZ, 0xc0, !PT ;  /* 0x000000ff17177812 */ /* 0x020fe200078ec0ff */
[----:B------:R-:W-:Y:S01]  /*4500*/  BSSY B1, `(.L_x_101) ;  /* 0x000000b000017945 */ /* 0x000fe20003800000 */
[----:B------:R-:W-:Y:S02]  /*4510*/  ISETP.LT.OR P2, PT, R6, 0x9, !P2 ;  /* 0x000000090600780c */ /* 0x000fe40005741670 */
[----:B------:R-:W-:Y:S02]  /*4520*/  F2FP.F16.E5M2.UNPACK_B R23, R23 ;  /* 0x00000017ff17723e */ /* 0x000fe400020004ff */
[----:B0-2---:R-:W-:-:S03]  /*4530*/  PRMT R4, RZ, 0x7610, R4 ;  /* 0x00007610ff047816 */ /* 0x005fc60000000004 */
[----:B------:R-:W-:-:S05]  /*4540*/  HADD2.F32 R23, -RZ, R23.H0_H0 ;  /* 0x20000017ff177230 */ /* 0x000fca0000004100 */
[----:B------:R-:W-:-:S04]  /*4550*/  FMUL R23, R23, R16 ;  /* 0x0000001017177220 */ /* 0x000fc80000400000 */
[----:B------:R-:W-:-:S05]  /*4560*/  FFMA R23, R56, R13, R23 ;  /* 0x0000000d38177223 */ /* 0x000fca0000000017 */
[----:B------:R-:W-:-:S05]  /*4570*/  F2FP.SATFINITE.E5M2.F32.PACK_AB_MERGE_C R23, RZ, R23, RZ ;  /* 0x00000017ff17723e */ /* 0x000fca00048060ff */
[----:B------:R0:W-:Y:S01]  /*4580*/  @!P5 STG.E.U8 desc[UR20][R18.64+0x39], R23 ;  /* 0x000039171200d986 */ /* 0x0001e2000c101114 */
[----:B------:R-:W-:Y:S05]  /*4590*/  @P2 BRA `(.L_x_102) ;  /* 0x0000000000042947 */ /* 0x000fea0003800000 */
[----:B------:R2:W5:Y:S02]  /*45a0*/  LDG.E.U8 R4, desc[UR20][R24.64+0x38] ;  /* 0x0000381418047981 */ /* 0x000564000c1e1100 */
.L_x_102:
[----:B------:R-:W-:Y:S05]  /*45b0*/  BSYNC B1 ;  /* 0x0000000000017941 */ /* 0x000fea0003800000 */
.L_x_101:
[----:B-----5:R-:W-:Y:S01]  /*45c0*/  LOP3.LUT R4, R4, 0xff, RZ, 0xc0, !PT ;  /* 0x000000ff04047812 */ /* 0x020fe200078ec0ff */
[----:B------:R-:W-:Y:S01]  /*45d0*/  BSSY B1, `(.L_x_103) ;  /* 0x000000b000017945 */ /* 0x000fe20003800000 */
[----:B------:R-:W-:Y:S02]  /*45e0*/  ISETP.LT.OR P1, PT, R6, 0x9, !P1 ;  /* 0x000000090600780c */ /* 0x000fe40004f21670 */
[----:B------:R-:W-:-:S05]  /*45f0*/  F2FP.F16.E5M2.UNPACK_B R4, R4 ;  /* 0x00000004ff04723e */ /* 0x000fca00020004ff */
[----:B------:R-:W-:-:S05]  /*4600*/  HADD2.F32 R5, -RZ, R4.H0_H0 ;  /* 0x20000004ff057230 */ /* 0x000fca0000004100 */
[----:B------:R-:W-:-:S04]  /*4610*/  FMUL R4, R5, R16 ;  /* 0x0000001005047220 */ /* 0x000fc80000400000 */
[----:B------:R-:W-:-:S05]  /*4620*/  FFMA R4, R21, R13, R4 ;  /* 0x0000000d15047223 */ /* 0x000fca0000000004 */
[----:B------:R-:W-:Y:S02]  /*4630*/  F2FP.SATFINITE.E5M2.F32.PACK_AB_MERGE_C R5, RZ, R4, RZ ;  /* 0x00000004ff05723e */ /* 0x000fe400048060ff */
[----:B------:R-:W-:-:S03]  /*4640*/  PRMT R4, RZ, 0x7610, R4 ;  /* 0x00007610ff047816 */ /* 0x000fc60000000004 */
[----:B------:R0:W-:Y:S01]  /*4650*/  @!P2 STG.E.U8 desc[UR20][R14.64+0x38], R5 ;  /* 0x000038050e00a986 */ /* 0x0001e2000c101114 */
[----:B------:R-:W-:Y:S05]  /*4660*/  @P1 BRA `(.L_x_104) ;  /* 0x0000000000041947 */ /* 0x000fea0003800000 */
[----:B------:R0:W5:Y:S02]  /*4670*/  LDG.E.U8 R4, desc[UR20][R24.64+0x39] ;  /* 0x0000391418047981 */ /* 0x000164000c1e1100 */
.L_x_104:
[----:B------:R-:W-:Y:S05]  /*4680*/  BSYNC B1 ;  /* 0x0000000000017941 */ /* 0x000fea0003800000 */
.L_x_103:
[----:B------:R-:W-:Y:S05]  /*4690*/  @P1 BRA `(.L_x_105) ;  /* 0x0000000800601947 */ /* 0x000fea0003800000 */
[----:B-----5:R-:W-:-:S04]  /*46a0*/  LOP3.LUT R4, R4, 0xff, RZ, 0xc0, !PT ;  /* 0x000000ff04047812 */ /* 0x020fc800078ec0ff */
[----:B------:R-:W-:-:S05]  /*46b0*/  F2FP.F16.E5M2.UNPACK_B R4, R4 ;  /* 0x00000004ff04723e */ /* 0x000fca00020004ff */
[----:B0-----:R-:W-:-:S05]  /*46c0*/  HADD2.F32 R5, -RZ, R4.H0_H0 ;  /* 0x20000004ff057230 */ /* 0x001fca0000004100 */
[----:B------:R-:W-:-:S04]  /*46d0*/  FMUL R5, R5, R16 ;  /* 0x0000001005057220 */ /* 0x000fc80000400000 */
[----:B------:R-:W-:-:S05]  /*46e0*/  FFMA R5, R22, R13, R5 ;  /* 0x0000000d16057223 */ /* 0x000fca0000000005 */
[----:B------:R-:W-:-:S05]  /*46f0*/  F2FP.SATFINITE.E5M2.F32.PACK_AB_MERGE_C R5, RZ, R5, RZ ;  /* 0x00000005ff05723e */ /* 0x000fca00048060ff */
[----:B------:R0:W-:Y:S01]  /*4700*/  STG.E.U8 desc[UR20][R14.64+0x39], R5 ;  /* 0x000039050e007986 */ /* 0x0001e2000c101114 */
[----:B------:R-:W-:Y:S05]  /*4710*/  BRA `(.L_x_105) ;  /* 0x0000000800407947 */ /* 0x000fea0003800000 */
.L_x_40:
[----:B------:R-:W-:Y:S01]  /*4720*/  ISETP.GE.AND P1, PT, R26, 0x2, PT ;  /* 0x000000021a00780c */ /* 0x000fe20003f26270 */
[-C--:B------:R-:W-:Y:S01]  /*4730*/  FMUL R84, R84, R13.reuse ;  /* 0x0000000d54547220 */ /* 0x080fe20000400000 */
[----:B------:R-:W-:Y:S01]  /*4740*/  ISETP.GE.AND P3, PT, R26, 0x1, PT ;  /* 0x000000011a00780c */ /* 0x000fe20003f66270 */
[-C--:B------:R-:W-:Y:S01]  /*4750*/  FMUL R83, R83, R13.reuse ;  /* 0x0000000d53537220 */ /* 0x080fe20000400000 */
[C---:B------:R-:W-:Y:S01]  /*4760*/  ISETP.LT.OR P5, PT, R6.reuse, 0x1, !P1 ;  /* 0x000000010600780c */ /* 0x040fe20004fa1670 */
[-C--:B------:R-:W-:Y:S01]  /*4770*/  FMUL R81, R81, R13.reuse ;  /* 0x0000000d51517220 */ /* 0x080fe20000400000 */
[----:B------:R-:W-:Y:S01]  /*4780*/  ISETP.LT.OR P2, PT, R6, 0x1, !P3 ;  /* 0x000000010600780c */ /* 0x000fe20005f41670 */
[-C--:B------:R-:W-:Y:S01]  /*4790*/  FMUL R82, R82, R13.reuse ;  /* 0x0000000d52527220 */ /* 0x080fe20000400000 */
[----:B------:R-:W-:Y:S01]  /*47a0*/  ISETP.LT.OR P3, PT, R6, 0x9, !P3 ;  /* 0x000000090600780c */ /* 0x000fe20005f61670 */
[-C--:B------:R-:W-:Y:S01]  /*47b0*/  FMUL R79, R79, R13.reuse ;  /* 0x0000000d4f4f7220 */ /* 0x080fe20000400000 */
[----:B------:R-:W-:Y:S01]  /*47c0*/  F2FP.SATFINITE.E5M2.F32.PACK_AB_MERGE_C R5, RZ, R84, RZ ;  /* 0x00000054ff05723e */ /* 0x000fe200048060ff */
[----:B------:R-:W-:Y:S01]  /*47d0*/  FMUL R80, R80, R13 ;  /* 0x0000000d50507220 */ /* 0x000fe20000400000 */
[----:B------:R-:W-:Y:S01]  /*47e0*/  F2FP.SATFINITE.E5M2.F32.PACK_AB_MERGE_C R83, RZ, R83, RZ ;  /* 0x00000053ff53723e */ /* 0x000fe200048060ff */
[----:B------:R-:W-:Y:S01]  /*47f0*/  FMUL R77, R77, R13 ;  /* 0x0000000d4d4d7220 */ /* 0x000fe20000400000 */
[----:B------:R-:W-:Y:S01]  /*4800*/  F2FP.SATFINITE.E5M2.F32.PACK_AB_MERGE_C R81, RZ, R81, RZ ;  /* 0x00000051ff51723e */ /* 0x000fe200048060ff */
[-C--:B------:R-:W-:Y:S01]  /*4810*/  FMUL R78, R78, R13.reuse ;  /* 0x0000000d4e4e7220 */ /* 0x080fe20000400000 */
[----:B------:R-:W-:Y:S01]  /*4820*/  ISETP.LT.OR P1, PT, R6, 0x9, !P1 ;  /* 0x000000090600780c */ /* 0x000fe20004f21670 */
[----:B------:R0:W-:Y:S01]  /*4830*/  @!P5 STG.E.U8 desc[UR20][R18.64+0x1], R5 ;  /* 0x000001051200d986 */ /* 0x0001e2000c101114 */
[C---:B------:R-:W-:Y:S01]  /*4840*/  ISETP.GE.AND P5, PT, R26.reuse, 0x9, PT ;  /* 0x000000091a00780c */ /* 0x040fe20003fa6270 */
[----:B------:R-:W-:Y:S01]  /*4850*/  FMUL R75, R75, R13 ;  /* 0x0000000d4b4b7220 */ /* 0x000fe20000400000 */
[----:B------:R-:W-:Y:S01]  /*4860*/  F2FP.SATFINITE.E5M2.F32.PACK_AB_MERGE_C R79, RZ, R79, RZ ;  /* 0x0000004fff4f723e */ /* 0x000fe200048060ff */
[----:B------:R-:W-:Y:S01]  /*4870*/  @!P2 STG.E.U8 desc[UR20][R18.64], R83 ;  /* 0x000000531200a986 */ /* 0x000fe2000c101114 */
[----:B------:R-:W-:Y:S01]  /*4880*/  ISETP.GE.AND P2, PT, R26, 0xa, PT ;  /* 0x0000000a1a00780c */ /* 0x000fe20003f46270 */
[-C--:B------:R-:W-:Y:S01]  /*4890*/  FMUL R76, R76, R13.reuse ;  /* 0x0000000d4c4c7220 */ /* 0x080fe20000400000 */
[----:B------:R-:W-:Y:S01]  /*48a0*/  F2FP.SATFINITE.E5M2.F32.PACK_AB_MERGE_C R25, RZ, R80, RZ ;  /* 0x00000050ff19723e */ /* 0x000fe200048060ff */
[----:B------:R-:W-:Y:S01]  /*48b0*/  @!P3 STG.E.U8 desc[UR20][R14.64], R81 ;  /* 0x000000510e00b986 */ /* 0x000fe2000c101114 */
[C---:B------:R-:W-:Y:S01]  /*48c0*/  ISETP.LT.OR P3, PT, R6.reuse, 0x1, !P5 ;  /* 0x000000010600780c */ /* 0x040fe20006f61670 */
[-C--:B------:R-:W-:Y:S01]  /*48d0*/  FMUL R73, R73, R13.reuse ;  /* 0x0000000d49497220 */ /* 0x080fe20000400000 */
[----:B------:R-:W-:Y:S01]  /*48e0*/  ISETP.LT.OR P6, PT, R6, 0x1, !P2 ;  /* 0x000000010600780c */ /* 0x000fe200057c1670 */
[-C--:B------:R-:W-:Y:S01]  /*48f0*/  FMUL R74, R74, R13.reuse ;  /* 0x0000000d4a4a7220 */ /* 0x080fe20000400000 */
[----:B------:R-:W-:Y:S01]  /*4900*/  ISETP.LT.OR P5, PT, R6, 0x9, !P5 ;  /* 0x000000090600780c */ /* 0x000fe20006fa1670 */
[-C--:B------:R-:W-:Y:S01]  /*4910*/  FMUL R71, R71, R13.reuse ;  /* 0x0000000d47477220 */ /* 0x080fe20000400000 */
[----:B0-----:R-:W-:Y:S01]  /*4920*/  F2FP.SATFINITE.E5M2.F32.PACK_AB_MERGE_C R5, RZ, R82, RZ ;  /* 0x00000052ff05723e */ /* 0x001fe200048060ff */
[----:B------:R-:W-:Y:S01]  /*4930*/  FMUL R72, R72, R13 ;  /* 0x0000000d48487220 */ /* 0x000fe20000400000 */
[----:B------:R-:W-:Y:S01]  /*4940*/  F2FP.SATFINITE.E5M2.F32.PACK_AB_MERGE_C R77, RZ, R77, RZ ;  /* 0x0000004dff4d723e */ /* 0x000fe200048060ff */
[-C--:B------:R-:W-:Y:S01]  /*4950*/  FMUL R69, R69, R13.reuse ;  /* 0x0000000d45457220 */ /* 0x080fe20000400000 */
[----:B------:R-:W-:Y:S01]  /*4960*/  ISETP.LT.OR P2, PT, R6, 0x9, !P2 ;  /* 0x000000090600780c */ /* 0x000fe20005741670 */
[----:B------:R0:W-:Y:S01]  /*4970*/  @!P1 STG.E.U8 desc[UR20][R14.64+0x1], R5 ;  /* 0x000001050e009986 */ /* 0x0001e2000c101114 */
[----:B------:R-:W-:Y:S01]  /*4980*/  ISETP.GE.AND P1, PT, R26, 0x12, PT ;  /* 0x000000121a00780c */ /* 0x000fe20003f26270 */
[----:B------:R-:W-:Y:S01]  /*4990*/  FMUL R70, R70, R13 ;  /* 0x0000000d46467220 */ /* 0x000fe20000400000 */
[----:B------:R-:W-:Y:S01]  /*49a0*/  F2FP.SATFINITE.E5M2.F32.PACK_AB_MERGE_C R75, RZ, R75, RZ ;  /* 0x0000004bff4b723e */ /* 0x000fe200048060ff */
[----:B------:R-:W-:Y:S01]  /*49b0*/  @!P3 STG.E.U8 desc[UR20][R18.64+0x8], R79 ;  /* 0x0000084f1200b986 */ /* 0x000fe2000c101114 */
[----:B------:R-:W-:Y:S01]  /*49c0*/  ISETP.GE.AND P3, PT, R26, 0x11, PT ;  /* 0x000000111a00780c */ /* 0x000fe20003f66270 */
[----:B------:R-:W-:Y:S01]  /*49d0*/  FMUL R68, R68, R13 ;  /* 0x0000000d44447220 */ /* 0x000fe20000400000 */
[----:B------:R-:W-:Y:S01]  /*49e0*/  F2FP.SATFINITE.E5M2.F32.PACK_AB_MERGE_C R73, RZ, R73, RZ ;  /* 0x00000049ff49723e */ /* 0x000fe200048060ff */
[----:B------:R1:W-:Y:S01]  /*49f0*/  @!P6 STG.E.U8 desc[UR20][R18.64+0x9], R25 ;  /* 0x000009191200e986 */ /* 0x0003e2000c101114 */
[C---:B------:R-:W-:Y:S01]  /*4a00*/  ISETP.LT.OR P6, PT, R6.reuse, 0x1, !P1 ;  /* 0x000000010600780c */ /* 0x040fe20004fc1670 */
[-C--:B------:R-:W-:Y:S01]  /*4a10*/  FMUL R67, R67, R13.reuse ;  /* 0x0000000d43437220 */ /* 0x080fe20000400000 */
[C---:B------:R-:W-:Y:S01]  /*4a20*/  ISETP.LT.OR P1, PT, R6.reuse, 0x9, !P1 ;  /* 0x000000090600780c */ /* 0x040fe20004f21670 */
[----:B------:R-:W-:Y:S01]  /*4a30*/  @!P5 STG.E.U8 desc[UR20][R14.64+0x8], R77 ;  /* 0x0000084d0e00d986 */ /* 0x000fe2000c101114 */
[C---:B------:R-:W-:Y:S01]  /*4a40*/  ISETP.LT.OR P5, PT, R6.reuse, 0x1, !P3 ;  /* 0x000000010600780c */ /* 0x040fe20005fa1670 */
[-C--:B------:R-:W-:Y:S01]  /*4a50*/  FMUL R65, R65, R13.reuse ;  /* 0x0000000d41417220 */ /* 0x080fe20000400000 */
[----:B------:R-:W-:Y:S01]  /*4a60*/  ISETP.LT.OR P3, PT, R6, 0x9, !P3 ;  /* 0x000000090600780c */ /* 0x000fe20005f61670 */
[-C--:B------:R-:W-:Y:S01]  /*4a70*/  FMUL R66, R66, R13.reuse ;  /* 0x0000000d42427220 */ /* 0x080fe20000400000 */
[----:B0-----:R-:W-:Y:S01]  /*4a80*/  F2FP.SATFINITE.E5M2.F32.PACK_AB_MERGE_C R5, RZ, R78, RZ ;  /* 0x0000004eff05723e */ /* 0x001fe200048060ff */
[----:B------:R-:W-:Y:S01]  /*4a90*/  FMUL R64, R64, R13 ;  /* 0x0000000d40407220 */ /* 0x000fe20000400000 */
[----:B------:R-:W-:Y:S01]  /*4aa0*/  F2FP.SATFINITE.E5M2.F32.PACK_AB_MERGE_C R71, RZ, R71, RZ ;  /* 0x00000047ff47723e */ /* 0x000fe200048060ff */
[-C--:B------:R-:W-:Y:S01]  /*4ab0*/  FMUL R63, R63, R13.reuse ;  /* 0x0000000d3f3f7220 */ /* 0x080fe20000400000 */
[----:B-1----:R-:W-:Y:S01]  /*4ac0*/  F2FP.SATFINITE.E5M2.F32.PACK_AB_MERGE_C R25, RZ, R76, RZ ;  /* 0x0000004cff19723e */ /* 0x002fe200048060ff */
[----:B------:R0:W-:Y:S01]  /*4ad0*/  @!P2 STG.E.U8 desc[UR20][R14.64+0x9], R5 ;  /* 0x000009050e00a986 */ /* 0x0001e2000c101114 */
[C---:B------:R-:W-:Y:S01]  /*4ae0*/  ISETP.GE.AND P2, PT, R26.reuse, 0x1a, PT ;  /* 0x0000001a1a00780c */ /* 0x040fe20003f46270 */
        /* <DEDUP_REMOVED lines=29> */
[----:B------:R-:W-:Y:S01]  /*4cc0*/  ISETP.LT.OR P6, PT, R6, 0x1, !P3 ;  /* 0x000000010600780c */ /* 0x000fe20005fc1670 */
[----:B------:R-:W-:Y:S01]  /*4cd0*/  FMUL R22, R22, R13 ;  /* 0x0000000d16167220 */ /* 0x000fe20000400000 */
[C---:B------:R-:W-:Y:S01]  /*4ce0*/  ISETP.LT.OR P3, PT, R6.reuse, 0x9, !P3 ;  /* 0x000000090600780c */ /* 0x040fe20005f61670 */
[----:B------:R-:W-:Y:S01]  /*4cf0*/  @!P5 STG.E.U8 desc[UR20][R14.64+0x18], R69 ;  /* 0x000018450e00d986 */ /* 0x000fe2000c101114 */
[----:B------:R-:W-:-:S02]  /*4d00*/  ISETP.LT.OR P5, PT, R6, 0x1, !P1 ;  /* 0x000000010600780c */ /* 0x000fc40004fa1670 */
[----:B0-----:R-:W-:Y:S02]  /*4d10*/  F2FP.SATFINITE.E5M2.F32.PACK_AB_MERGE_C R5, RZ, R70, RZ ;  /* 0x00000046ff05723e */ /* 0x001fe400048060ff */
[----:B------:R-:W-:Y:S02]  /*4d20*/  ISETP.LT.OR P1, PT, R6, 0x9, !P1 ;  /* 0x000000090600780c */ /* 0x000fe40004f21670 */
[----:B------:R-:W-:Y:S01]  /*4d30*/  F2FP.SATFINITE.E5M2.F32.PACK_AB_MERGE_C R59, RZ, R59, RZ ;  /* 0x0000003bff3b723e */ /* 0x000fe200048060ff */
[----:B------:R0:W-:Y:S01]  /*4d40*/  @!P2 STG.E.U8 desc[UR20][R14.64+0x19], R5 ;  /* 0x000019050e00a986 */ /* 0x0001e2000c101114 */
[----:B-1----:R-:W-:Y:S02]  /*4d50*/  F2FP.SATFINITE.E5M2.F32.PACK_AB_MERGE_C R25, RZ, R68, RZ ;  /* 0x00000044ff19723e */ /* 0x002fe400048060ff */
[----:B------:R-:W-:Y:S01]  /*4d60*/  ISETP.GE.AND P2, PT, R26, 0x2a, PT ;  /* 0x0000002a1a00780c */ /* 0x000fe20003f46270 */
[----:B------:R-:W-:Y:S01]  /*4d70*/  @!P6 STG.E.U8 desc[UR20][R18.64+0x20], R67 ;  /* 0x000020431200e986 */ /* 0x000fe2000c101114 */
[----:B------:R-:W-:-:S02]  /*4d80*/  F2FP.SATFINITE.E5M2.F32.PACK_AB_MERGE_C R57, RZ, R57, RZ ;  /* 0x00000039ff39723e */ /* 0x000fc400048060ff */
[----:B------:R-:W-:Y:S01]  /*4d90*/  F2FP.SATFINITE.E5M2.F32.PACK_AB_MERGE_C R23, RZ, R23, RZ ;  /* 0x00000017ff17723e */ /* 0x000fe200048060ff */
[----:B------:R1:W-:Y:S01]  /*4da0*/  @!P5 STG.E.U8 desc[UR20][R18.64+0x21], R25 ;  /* 0x000021191200d986 */ /* 0x0003e2000c101114 */
[----:B------:R-:W-:Y:S02]  /*4db0*/  ISETP.GE.AND P5, PT, R26, 0x29, PT ;  /* 0x000000291a00780c */ /* 0x000fe40003fa6270 */
[----:B------:R-:W-:Y:S01]  /*4dc0*/  F2FP.SATFINITE.E5M2.F32.PACK_AB_MERGE_C R21, RZ, R21, RZ ;  /* 0x00000015ff15723e */ /* 0x000fe200048060ff */
[----:B------:R-:W-:Y:S01]  /*4dd0*/  @!P3 STG.E.U8 desc[UR20][R14.64+0x20], R65 ;  /* 0x000020410e00b986 */ /* 0x000fe2000c101114 */
[C---:B------:R-:W-:Y:S02]  /*4de0*/  ISETP.LT.OR P3, PT, R6.reuse, 0x1, !P2 ;  /* 0x000000010600780c */ /* 0x040fe40005761670 */
[C---:B------:R-:W-:Y:S02]  /*4df0*/  ISETP.LT.OR P6, PT, R6.reuse, 0x1, !P5 ;  /* 0x000000010600780c */ /* 0x040fe40006fc1670 */
[----:B------:R-:W-:-:S02]  /*4e00*/  ISETP.LT.OR P5, PT, R6, 0x9, !P5 ;  /* 0x000000090600780c */ /* 0x000fc40006fa1670 */
[----:B0-----:R-:W-:Y:S02]  /*4e10*/  F2FP.SATFINITE.E5M2.F32.PACK_AB_MERGE_C R5, RZ, R66, RZ ;  /* 0x00000042ff05723e */ /* 0x001fe400048060ff */
[----:B-1----:R-:W-:Y:S02]  /*4e20*/  F2FP.SATFINITE.E5M2.F32.PACK_AB_MERGE_C R25, RZ, R64, RZ ;  /* 0x00000040ff19723e */ /* 0x002fe400048060ff */
[----:B------:R-:W-:Y:S01]  /*4e30*/  ISETP.LT.OR P2, PT, R6, 0x9, !P2 ;  /* 0x000000090600780c */ /* 0x000fe20005741670 */
[----:B------:R0:W-:Y:S01]  /*4e40*/  @!P1 STG.E.U8 desc[UR20][R14.64+0x21], R5 ;  /* 0x000021050e009986 */ /* 0x0001e2000c101114 */
[C---:B------:R-:W-:Y:S02]  /*4e50*/  ISETP.GE.AND P1, PT, R26.reuse, 0x31, PT ;  /* 0x000000311a00780c */ /* 0x040fe40003f26270 */
[----:B------:R-:W-:Y:S01]  /*4e60*/  F2FP.SATFINITE.E5M2.F32.PACK_AB_MERGE_C R27, RZ, R22, RZ ;  /* 0x00000016ff1b723e */ /* 0x000fe200048060ff */
[----:B------:R1:W-:Y:S01]  /*4e70*/  @!P3 STG.E.U8 desc[UR20][R18.64+0x29], R25 ;  /* 0x000029191200b986 */ /* 0x0003e2000c101114 */
[----:B------:R-:W-:-:S03]  /*4e80*/  ISETP.GE.AND P3, PT, R26, 0x32, PT ;  /* 0x000000321a00780c */ /* 0x000fc60003f66270 */
[----:B------:R-:W-:Y:S01]  /*4e90*/  @!P6 STG.E.U8 desc[UR20][R18.64+0x28], R63 ;  /* 0x0000283f1200e986 */ /* 0x000fe2000c101114 */
[C---:B------:R-:W-:Y:S02]  /*4ea0*/  ISETP.LT.OR P6, PT, R6.reuse, 0x1, !P1 ;  /* 0x000000010600780c */ /* 0x040fe40004fc1670 */
[C---:B------:R-:W-:Y:S01]  /*4eb0*/  ISETP.LT.OR P1, PT, R6.reuse, 0x9, !P1 ;  /* 0x000000090600780c */ /* 0x040fe20004f21670 */
[----:B------:R-:W-:Y:S01]  /*4ec0*/  @!P5 STG.E.U8 desc[UR20][R14.64+0x28], R61 ;  /* 0x0000283d0e00d986 */ /* 0x000fe2000c101114 */
[C---:B------:R-:W-:Y:S02]  /*4ed0*/  ISETP.LT.OR P5, PT, R6.reuse, 0x1, !P3 ;  /* 0x000000010600780c */ /* 0x040fe40005fa1670 */
[----:B0-----:R-:W-:Y:S02]  /*4ee0*/  F2FP.SATFINITE.E5M2.F32.PACK_AB_MERGE_C R5, RZ, R62, RZ ;  /* 0x0000003eff05723e */ /* 0x001fe400048060ff */
[----:B-1----:R-:W-:Y:S02]  /*4ef0*/  F2FP.SATFINITE.E5M2.F32.PACK_AB_MERGE_C R25, RZ, R60, RZ ;  /* 0x0000003cff19723e */ /* 0x002fe400048060ff */
[----:B------:R-:W-:Y:S01]  /*4f00*/  ISETP.LT.OR P3, PT, R6, 0x9, !P3 ;  /* 0x000000090600780c */ /* 0x000fe20005f61670 */
[----:B------:R0:W-:Y:S01]  /*4f10*/  @!P2 STG.E.U8 desc[UR20][R14.64+0x29], R5 ;  /* 0x000029050e00a986 */ /* 0x0001e2000c101114 */
[----:B------:R-:W-:-:S03]  /*4f20*/  ISETP.GE.AND P2, PT, R26, 0x39, PT ;  /* 0x000000391a00780c */ /* 0x000fc60003f46270 */
[----:B------:R-:W-:Y:S01]  /*4f30*/  @!P6 STG.E.U8 desc[UR20][R18.64+0x30], R59 ;  /* 0x0000303b1200e986 */ /* 0x000fe2000c101114 */
[----:B------:R-:W-:-:S03]  /*4f40*/  ISETP.GE.AND P6, PT, R26, 0x3a, PT ;  /* 0x0000003a1a00780c */ /* 0x000fc60003fc6270 */
[----:B------:R1:W-:Y:S01]  /*4f50*/  @!P5 STG.E.U8 desc[UR20][R18.64+0x31], R25 ;  /* 0x000031191200d986 */ /* 0x0003e2000c101114 */
[C---:B------:R-:W-:Y:S02]  /*4f60*/  ISETP.LT.OR P5, PT, R6.reuse, 0x1, !P6 ;  /* 0x000000010600780c */ /* 0x040fe400077a1670 */
[C---:B------:R-:W-:Y:S01]  /*4f70*/  ISETP.LT.OR P6, PT, R6.reuse, 0x9, !P6 ;  /* 0x000000090600780c */ /* 0x040fe200077c1670 */
[----:B------:R2:W-:Y:S01]  /*4f80*/  @!P1 STG.E.U8 desc[UR20][R14.64+0x30], R57 ;  /* 0x000030390e009986 */ /* 0x0005e2000c101114 */
[C---:B------:R-:W-:Y:S02]  /*4f90*/  ISETP.LT.OR P1, PT, R6.reuse, 0x1, !P2 ;  /* 0x000000010600780c */ /* 0x040fe40005721670 */
[----:B------:R-:W-:Y:S02]  /*4fa0*/  ISETP.LT.OR P2, PT, R6, 0x9, !P2 ;  /* 0x000000090600780c */ /* 0x000fe40005741670 */
[----:B0-----:R-:W-:Y:S02]  /*4fb0*/  F2FP.SATFINITE.E5M2.F32.PACK_AB_MERGE_C R5, RZ, R58, RZ ;  /* 0x0000003aff05723e */ /* 0x001fe400048060ff */
[----:B-1----:R-:W-:-:S03]  /*4fc0*/  F2FP.SATFINITE.E5M2.F32.PACK_AB_MERGE_C R25, RZ, R56, RZ ;  /* 0x00000038ff19723e */ /* 0x002fc600048060ff */
[----:B------:R2:W-:Y:S04]  /*4fd0*/  @!P3 STG.E.U8 desc[UR20][R14.64+0x31], R5 ;  /* 0x000031050e00b986 */ /* 0x0005e8000c101114 */
[----:B------:R2:W-:Y:S04]  /*4fe0*/  @!P1 STG.E.U8 desc[UR20][R18.64+0x38], R23 ;  /* 0x0000381712009986 */ /* 0x0005e8000c101114 */
[----:B------:R2:W-:Y:S04]  /*4ff0*/  @!P5 STG.E.U8 desc[UR20][R18.64+0x39], R25 ;  /* 0x000039191200d986 */ /* 0x0005e8000c101114 */
[----:B------:R2:W-:Y:S04]  /*5000*/  @!P2 STG.E.U8 desc[UR20][R14.64+0x38], R21 ;  /* 0x000038150e00a986 */ /* 0x0005e8000c101114 */
[----:B------:R2:W-:Y:S02]  /*5010*/  @!P6 STG.E.U8 desc[UR20][R14.64+0x39], R27 ;  /* 0x0000391b0e00e986 */ /* 0x0005e4000c101114 */
.L_x_105:
[----:B------:R-:W-:Y:S05]  /*5020*/  BSYNC B0 ;  /* 0x0000000000007941 */ /* 0x000fea0003800000 */
.L_x_39:
[C---:B------:R-:W-:Y:S01]  /*5030*/  LEA R2, P1, R8.reuse, R2, 0x1 ;  /* 0x0000000208027211 */ /* 0x040fe200078208ff */
[----:B------:R-:W-:Y:S01]  /*5040*/  ULDC.64 UR6, c[0x0][0x650] ;  /* 0x0001940000067ab9 */ /* 0x000fe20000000a00 */
[----:B-----5:R-:W-:Y:S01]  /*5050*/  IMAD.U32 R4, RZ, RZ, UR16 ;  /* 0x00000010ff047e24 */ /* 0x020fe2000f8e00ff */
[----:B012---:R-:W-:Y:S01]  /*5060*/  PRMT R14, RZ, 0x7610, R14 ;  /* 0x00007610ff0e7816 */ /* 0x007fe2000000000e */
[----:B------:R-:W-:Y:S01]  /*5070*/  IMAD.MOV.U32 R6, RZ, RZ, -0x1 ;  /* 0xffffffffff067424 */ /* 0x000fe200078e00ff */
[----:B------:R-:W-:Y:S01]  /*5080*/  LEA.HI.X R3, R8, R3, R0, 0x1, P1 ;  /* 0x0000000308037211 */ /* 0x000fe200008f0c00 */
[----:B------:R0:W-:Y:S01]  /*5090*/  SYNCS.ARRIVE.TRANS64.A1T0 RZ, [R4+UR23], RZ ;  /* 0x000000ff04ff79a7 */ /* 0x0001e20008100017 */
[----:B------:R-:W-:Y:S01]  /*50a0*/  ISETP.GE.U32.AND P1, PT, R2, UR6, PT ;  /* 0x0000000602007c0c */ /* 0x000fe2000bf26070 */
[----:B------:R-:W-:-:S03]  /*50b0*/  IMAD.MOV.U32 R5, RZ, RZ, -0x1 ;  /* 0xffffffffff057424 */ /* 0x000fc600078e00ff */
[----:B------:R-:W-:Y:S01]  /*50c0*/  ISETP.GE.U32.AND.EX P1, PT, R3, UR7, PT, P1 ;  /* 0x0000000703007c0c */ /* 0x000fe2000bf26110 */
[----:B0-----:R-:W-:-:S12]  /*50d0*/  IMAD.MOV.U32 R4, RZ, RZ, -0x1 ;  /* 0xffffffffff047424 */ /* 0x001fd800078e00ff */
[----:B------:R-:W-:Y:S05]  /*50e0*/  @P1 BRA `(.L_x_106) ;  /* 0x0000000400601947 */ /* 0x000fea0003800000 */
[----:B------:R-:W0:Y:S01]  /*50f0*/  S2R R26, SR_CTAID.X ;  /* 0x00000000001a7919 */ /* 0x000e220000002500 */
[----:B------:R-:W1:Y:S01]  /*5100*/  LDC.64 R22, c[0x0][0x628] ;  /* 0x00018a00ff167b82 */ /* 0x000e620000000a00 */
[----:B------:R-:W-:Y:S01]  /*5110*/  ULDC UR6, c[0x0][0x150] ;  /* 0x0000540000067ab9 */ /* 0x000fe20000000800 */
[----:B------:R-:W-:Y:S01]  /*5120*/  IMAD.MOV.U32 R18, RZ, RZ, R2 ;  /* 0x000000ffff127224 */ /* 0x000fe200078e0002 */
[----:B------:R-:W2:Y:S01]  /*5130*/  S2R R28, SR_CTAID.Y ;  /* 0x00000000001c7919 */ /* 0x000ea20000002600 */
[----:B------:R-:W-:-:S04]  /*5140*/  IMAD.MOV.U32 R19, RZ, RZ, R3 ;  /* 0x000000ffff137224 */ /* 0x000fc800078e0003 */
[----:B------:R-:W2:Y:S08]  /*5150*/  LDC R29, c[0x0][0x144] ;  /* 0x00005100ff1d7b82 */ /* 0x000eb00000000800 */
[----:B------:R-:W2:Y:S08]  /*5160*/  LDC R6, c[0x0][0x630] ;  /* 0x00018c00ff067b82 */ /* 0x000eb00000000800 */
[----:B---34-:R-:W3:Y:S01]  /*5170*/  LDC.64 R24, c[0x0][0x620] ;  /* 0x00018800ff187b82 */ /* 0x018ee20000000a00 */
[----:B-1----:R-:W-:-:S04]  /*5180*/  ISETP.NE.U32.AND P1, PT, R22, RZ, PT ;  /* 0x000000ff1600720c */ /* 0x002fc80003f25070 */
[----:B------:R-:W-:Y:S02]  /*5190*/  ISETP.NE.AND.EX P1, PT, R23, RZ, PT, P1 ;  /* 0x000000ff1700720c */ /* 0x000fe40003f25310 */
[----:B0-----:R-:W-:-:S05]  /*51a0*/  I2FP.F32.U32 R4, R26 ;  /* 0x0000001a00047245 */ /* 0x001fca0000201000 */
[----:B------:R-:W-:-:S04]  /*51b0*/  FMUL R4, R4, UR6 ;  /* 0x0000000604047c20 */ /* 0x000fc80008400000 */
[----:B------:R0:W1:Y:S02]  /*51c0*/  F2I.U32.TRUNC.NTZ R27, R4 ;  /* 0x00000004001b7305 */ /* 0x000064000020f000 */
[----:B--2---:R-:W-:Y:S05]  /*51d0*/  @!P1 BRA `(.L_x_107) ;  /* 0x0000000000289947 */ /* 0x004fea0003800000 */
[----:B------:R-:W2:Y:S02]  /*51e0*/  LDC R5, c[0x0][0x634] ;  /* 0x00018d00ff057b82 */ /* 0x000ea40000000800 */
[----:B--2---:R-:W-:-:S05]  /*51f0*/  IADD3 R19, P1, R2, R5, RZ ;  /* 0x0000000502137210 */ /* 0x004fca0007f3e0ff */
[----:B------:R-:W-:-:S04]  /*5200*/  IMAD.X R21, RZ, RZ, R3, P1 ;  /* 0x000000ffff157224 */ /* 0x000fc800008e0603 */
[----:B0-----:R-:W-:-:S04]  /*5210*/  IMAD.WIDE.U32 R4, R21, R22, RZ ;  /* 0x0000001615047225 */ /* 0x001fc800078e00ff */
[----:B------:R-:W-:-:S04]  /*5220*/  IMAD.WIDE.U32 R14, P1, R19, R23, R4 ;  /* 0x00000017130e7225 */ /* 0x000fc80007820004 */
[----:B------:R-:W-:-:S04]  /*5230*/  IMAD.WIDE.U32 R4, R19, R22, RZ ;  /* 0x0000001613047225 */ /* 0x000fc800078e00ff */
[----:B------:R-:W-:Y:S01]  /*5240*/  IMAD.X R19, RZ, RZ, RZ, P1 ;  /* 0x000000ffff137224 */ /* 0x000fe200008e06ff */
[----:B------:R-:W-:Y:S01]  /*5250*/  IADD3 RZ, P1, R5, R14, RZ ;  /* 0x0000000e05ff7210 */ /* 0x000fe20007f3e0ff */
[----:B------:R-:W-:-:S04]  /*5260*/  IMAD.MOV.U32 R18, RZ, RZ, R15 ;  /* 0x000000ffff127224 */ /* 0x000fc800078e000f */
[----:B------:R-:W-:-:S08]  /*5270*/  IMAD.WIDE.U32.X R18, R21, R23, R18, P1 ;  /* 0x0000001715127225 */ /* 0x000fd000008e0412 */
.L_x_107:
[-CC-:B------:R-:W-:Y:S01]  /*5280*/  SHF.R.U64 R23, R18, R6.reuse, R19.reuse ;  /* 0x0000000612177219 */ /* 0x180fe20000001213 */
[----:B------:R-:W2:Y:S01]  /*5290*/  LDC.64 R32, c[0x0][0x640] ;  /* 0x00019000ff207b82 */ /* 0x000ea20000000a00 */
[----:B0-----:R-:W-:Y:S01]  /*52a0*/  SHF.R.U32.HI R4, RZ, R6, R19 ;  /* 0x00000006ff047219 */ /* 0x001fe20000011613 */
[----:B-1----:R-:W-:Y:S01]  /*52b0*/  IMAD.MOV R27, RZ, RZ, -R27 ;  /* 0x000000ffff1b7224 */ /* 0x002fe200078e0a1b */
[----:B------:R-:W-:Y:S01]  /*52c0*/  IADD3 R15, P1, RZ, -R23, RZ ;  /* 0x80000017ff0f7210 */ /* 0x000fe20007f3e0ff */
[----:B------:R-:W-:Y:S01]  /*52d0*/  ULDC UR6, c[0x0][0x154] ;  /* 0x0000550000067ab9 */ /* 0x000fe20000000800 */
[----:B------:R-:W-:Y:S02]  /*52e0*/  IMAD.MOV.U32 R19, RZ, RZ, 0x1 ;  /* 0x00000001ff137424 */ /* 0x000fe400078e00ff */
[----:B------:R-:W-:Y:S01]  /*52f0*/  IMAD R29, R29, R27, R26 ;  /* 0x0000001b1d1d7224 */ /* 0x000fe200078e021a */
[----:B------:R-:W0:Y:S01]  /*5300*/  LDC R14, c[0x0][0x618] ;  /* 0x00018600ff0e7b82 */ /* 0x000e220000000800 */
[----:B------:R-:W-:-:S04]  /*5310*/  IMAD.X R5, RZ, RZ, ~R4, P1 ;  /* 0x000000ffff057224 */ /* 0x000fc800008e0e04 */
[-C--:B---3--:R-:W-:Y:S02]  /*5320*/  IMAD R6, R5, R24.reuse, RZ ;  /* 0x0000001805067224 */ /* 0x088fe400078e02ff */
[C---:B------:R-:W-:Y:S01]  /*5330*/  IMAD.WIDE.U32 R4, R15.reuse, R24, R2 ;  /* 0x000000180f047225 */ /* 0x040fe200078e0002 */
[----:B------:R-:W1:Y:S03]  /*5340*/  LDC R18, c[0x0][0x608] ;  /* 0x00018200ff127b82 */ /* 0x000e660000000800 */
[----:B------:R-:W-:Y:S01]  /*5350*/  IMAD R15, R15, R25, R6 ;  /* 0x000000190f0f7224 */ /* 0x000fe200078e0206 */
[----:B------:R-:W-:-:S03]  /*5360*/  I2FP.F32.U32 R6, R28 ;  /* 0x0000001c00067245 */ /* 0x000fc60000201000 */
[----:B------:R-:W-:Y:S01]  /*5370*/  IMAD.IADD R5, R5, 0x1, R15 ;  /* 0x0000000105057824 */ /* 0x000fe200078e020f */
[----:B------:R-:W3:Y:S01]  /*5380*/  LDC R30, c[0x0][0x658] ;  /* 0x00019600ff1e7b82 */ /* 0x000ee20000000800 */
[----:B--2---:R-:W-:Y:S01]  /*5390*/  ISETP.NE.U32.AND P1, PT, R32, RZ, PT ;  /* 0x000000ff2000720c */ /* 0x004fe20003f25070 */
[----:B------:R-:W-:-:S03]  /*53a0*/  IMAD.MOV.U32 R15, RZ, RZ, -0x1 ;  /* 0xffffffffff0f7424 */ /* 0x000fc600078e00ff */
[----:B------:R-:W-:-:S03]  /*53b0*/  ISETP.NE.AND.EX P1, PT, R33, RZ, PT, P1 ;  /* 0x000000ff2100720c */ /* 0x000fc60003f25310 */
[----:B------:R-:W2:Y:S01]  /*53c0*/  LDC R27, c[0x0][0x148] ;  /* 0x00005200ff1b7b82 */ /* 0x000ea20000000800 */
[-CC-:B0-----:R-:W-:Y:S02]  /*53d0*/  SHF.R.U64 R22, R4, R14.reuse, R5.reuse ;  /* 0x0000000e04167219 */ /* 0x181fe40000001205 */
[----:B------:R-:W-:Y:S01]  /*53e0*/  SHF.R.U32.HI R5, RZ, R14, R5 ;  /* 0x0000000eff057219 */ /* 0x000fe20000011605 */
[----:B------:R-:W-:-:S04]  /*53f0*/  FMUL R14, R6, UR6 ;  /* 0x00000006060e7c20 */ /* 0x000fc80008400000 */
[----:B------:R-:W0:Y:S01]  /*5400*/  LDC R26, c[0x0][0x600] ;  /* 0x00018000ff1a7b82 */ /* 0x000e220000000800 */
[----:B------:R4:W0:Y:S01]  /*5410*/  F2I.U32.TRUNC.NTZ R25, R14 ;  /* 0x0000000e00197305 */ /* 0x000822000020f000 */
[-CC-:B-1----:R-:W-:Y:S02]  /*5420*/  SHF.R.U64 R6, R22, R18.reuse, R5.reuse ;  /* 0x0000001216067219 */ /* 0x182fe40000001205 */
[----:B------:R-:W-:-:S04]  /*5430*/  SHF.R.U32.HI R5, RZ, R18, R5 ;  /* 0x00000012ff057219 */ /* 0x000fc80000011605 */
[----:B------:R-:W1:Y:S01]  /*5440*/  LDC R34, c[0x0][0x648] ;  /* 0x00019200ff227b82 */ /* 0x000e620000000800 */
[-CC-:B---3--:R-:W-:Y:S02]  /*5450*/  SHF.R.U64 R24, R6, R30.reuse, R5.reuse ;  /* 0x0000001e06187219 */ /* 0x188fe40000001205 */
[-C--:B------:R-:W-:Y:S02]  /*5460*/  SHF.L.U32 R15, R15, R30.reuse, RZ ;  /* 0x0000001e0f0f7219 */ /* 0x080fe400000006ff */
[-C--:B------:R-:W-:Y:S01]  /*5470*/  SHF.R.U32.HI R5, RZ, R30.reuse, R5 ;  /* 0x0000001eff057219 */ /* 0x080fe20000011605 */
[----:B------:R-:W-:Y:S01]  /*5480*/  IMAD.MOV.U32 R4, RZ, RZ, R24 ;  /* 0x000000ffff047224 */ /* 0x000fe200078e0018 */
[----:B------:R-:W-:Y:S01]  /*5490*/  SHF.L.U32 R30, R19, R30, RZ ;  /* 0x0000001e131e7219 */ /* 0x000fe200000006ff */
[----:B------:R-:W3:Y:S01]  /*54a0*/  LDC R35, c[0x0][0x638] ;  /* 0x00018e00ff237b82 */ /* 0x000ee20000000800 */
[----:B------:R-:W-:-:S07]  /*54b0*/  LOP3.LUT R31, RZ, R15, RZ, 0x33, !PT ;  /* 0x0000000fff1f7212 */ /* 0x000fce00078e33ff */
[----:B------:R-:W0:Y:S01]  /*54c0*/  LDC R36, c[0x0][0x610] ;  /* 0x00018400ff247b82 */ /* 0x000e220000000800 */
[----:B----4-:R-:W-:Y:S05]  /*54d0*/  @!P1 BRA `(.L_x_108) ;  /* 0x0000000000289947 */ /* 0x010fea0003800000 */
        /* <DEDUP_REMOVED lines=10> */
.L_x_108:
[----:B-1----:R-:W-:Y:S01]  /*5580*/  SHF.R.U64 R4, R4, R34, R5 ;  /* 0x0000002204047219 */ /* 0x002fe20000001205 */
[----:B0-----:R-:W-:Y:S01]  /*5590*/  VIADD R19, R26, 0xffffffff ;  /* 0xffffffff1a137836 */ /* 0x001fe20000000000 */
[----:B------:R-:W-:Y:S01]  /*55a0*/  LOP3.LUT R15, R6, R31, RZ, 0xc0, !PT ;  /* 0x0000001f060f7212 */ /* 0x000fe200078ec0ff */
[----:B------:R-:W-:Y:S02]  /*55b0*/  IMAD.MOV R25, RZ, RZ, -R25 ;  /* 0x000000ffff197224 */ /* 0x000fe400078e0a19 */
[----:B------:R-:W-:Y:S02]  /*55c0*/  IMAD.MOV R5, RZ, RZ, -R4 ;  /* 0x000000ffff057224 */ /* 0x000fe400078e0a04 */
[----:B------:R-:W-:Y:S01]  /*55d0*/  IMAD R6, R30, R4, R15 ;  /* 0x000000041e067224 */ /* 0x000fe200078e020f */
[----:B------:R-:W-:Y:S01]  /*55e0*/  LOP3.LUT R15, R22, R19, RZ, 0xc0, !PT ;  /* 0x00000013160f7212 */ /* 0x000fe200078ec0ff */
[----:B--2---:R-:W-:Y:S02]  /*55f0*/  @P4 IMAD R29, R27, R25, R28 ;  /* 0x000000191b1d4224 */ /* 0x004fe400078e021c */
[----:B---3--:R-:W-:-:S02]  /*5600*/  IMAD R4, R5, R35, R24 ;  /* 0x0000002305047224 */ /* 0x008fc400078e0218 */
[----:B------:R-:W-:Y:S02]  /*5610*/  IMAD R6, R6, R36, R29 ;  /* 0x0000002406067224 */ /* 0x000fe400078e021d */
[----:B------:R-:W-:Y:S02]  /*5620*/  IMAD R5, R4, R26, R15 ;  /* 0x0000001a04057224 */ /* 0x000fe400078e020f */
[----:B------:R-:W-:-:S03]  /*5630*/  IMAD.MOV.U32 R14, RZ, RZ, 0x1 ;  /* 0x00000001ff0e7424 */ /* 0x000fc600078e00ff */
[----:B------:R-:W-:Y:S02]  /*5640*/  SEL R4, R5, R6, !P4 ;  /* 0x0000000605047207 */ /* 0x000fe40006000000 */
[----:B------:R-:W-:Y:S01]  /*5650*/  SEL R6, R6, R5, !P4 ;  /* 0x0000000506067207 */ /* 0x000fe20006000000 */
[----:B------:R-:W-:-:S07]  /*5660*/  IMAD.MOV.U32 R5, RZ, RZ, R23 ;  /* 0x000000ffff057224 */ /* 0x000fce00078e0017 */
.L_x_106:
[----:B------:R-:W-:Y:S02]  /*5670*/  LOP3.LUT P1, RZ, R14, 0xff, RZ, 0xc0, !PT ;  /* 0x000000ff0eff7812 */ /* 0x000fe4000782c0ff */
[----:B------:R-:W-:-:S11]  /*5680*/  LOP3.LUT R86, R86, 0x1, RZ, 0x3c, !PT ;  /* 0x0000000156567812 */ /* 0x000fd600078e3cff */
[----:B------:R-:W-:Y:S05]  /*5690*/  @P1 BRA `(.L_x_109) ;  /* 0xffffffbc00d81947 */ /* 0x000fea000383ffff */
[----:B------:R-:W-:Y:S05]  /*56a0*/  EXIT ;  /* 0x000000000000794d */ /* 0x000fea0003800000 */
.L_x_17:
[----:B------:R-:W-:-:S08]  /*56b0*/  ISETP.NE.AND P0, PT, R22, RZ, PT ;  /* 0x000000ff1600720c */ /* 0x000fd00003f05270 */
[----:B--2-45:R-:W0:-:S00]  /*56c0*/  USETMAXREG.DEALLOC.CTAPOOL 0x28 ;  /* 0x00000028000079c8 */ /* 0x034e0000080e0500 */
[----:B------:R-:W-:Y:S05]  /*56d0*/  @P0 EXIT ;  /* 0x000000000000094d */ /* 0x000fea0003800000 */
[----:B0-----:R-:W-:Y:S01]  /*56e0*/  LOP3.LUT P0, RZ, R17, 0xff, RZ, 0xc0, !PT ;  /* 0x000000ff11ff7812 */ /* 0x001fe2000780c0ff */
[----:B------:R-:W-:Y:S02]  /*56f0*/  IMAD.MOV.U32 R12, RZ, RZ, 0x1 ;  /* 0x00000001ff0c7424 */ /* 0x000fe400078e00ff */
[----:B------:R-:W-:-:S10]  /*5700*/  IMAD.MOV.U32 R13, RZ, RZ, RZ ;  /* 0x000000ffff0d7224 */ /* 0x000fd400078e00ff */
[----:B------:R-:W-:Y:S05]  /*5710*/  @!P0 BRA `(.L_x_110) ;  /* 0x0000000c001c8947 */ /* 0x000fea0003800000 */
[----:B------:R-:W0:Y:S01]  /*5720*/  S2UR UR8, SR_CgaCtaId ;  /* 0x00000000000879c3 */ /* 0x000e220000008800 */
[----:B------:R-:W-:Y:S01]  /*5730*/  LOP3.LUT P0, RZ, R11, 0x1f, RZ, 0xc0, !PT ;  /* 0x0000001f0bff7812 */ /* 0x000fe2000780c0ff */
[----:B------:R-:W-:Y:S01]  /*5740*/  ULDC UR5, c[0x0][0x658] ;  /* 0x0001960000057ab9 */ /* 0x000fe20000000800 */
[----:B------:R-:W-:Y:S01]  /*5750*/  UMOV UR6, 0xffffffff ;  /* 0xffffffff00067882 */ /* 0x000fe20000000000 */
[----:B------:R-:W-:Y:S01]  /*5760*/  BSSY B0, `(.L_x_110) ;  /* 0x00000c2000007945 */ /* 0x000fe20003800000 */
[----:B------:R-:W-:Y:S01]  /*5770*/  USHF.L.U32 UR6, UR6, UR5, URZ ;  /* 0x0000000506067299 */ /* 0x000fe2000800063f */
[C---:B------:R-:W-:Y:S01]  /*5780*/  ISETP.NE.AND P2, PT, R10.reuse, RZ, PT ;  /* 0x000000ff0a00720c */ /* 0x040fe20003f45270 */
[----:B------:R-:W-:Y:S01]  /*5790*/  IMAD.MOV.U32 R15, RZ, RZ, 0x1 ;  /* 0x00000001ff0f7424 */ /* 0x000fe200078e00ff */
[----:B------:R-:W-:Y:S01]  /*57a0*/  ISETP.NE.OR P0, PT, R10, RZ, !P0 ;  /* 0x000000ff0a00720c */ /* 0x000fe20004705670 */
[----:B------:R-:W-:Y:S01]  /*57b0*/  IMAD.MOV.U32 R12, RZ, RZ, 0x1 ;  /* 0x00000001ff0c7424 */ /* 0x000fe200078e00ff */
[----:B------:R-:W-:Y:S01]  /*57c0*/  LOP3.LUT R14, R7, 0x2, RZ, 0xfc, !PT ;  /* 0x00000002070e7812 */ /* 0x000fe200078efcff */
[----:B------:R-:W-:Y:S01]  /*57d0*/  IMAD.MOV.U32 R13, RZ, RZ, RZ ;  /* 0x000000ffff0d7224 */ /* 0x000fe200078e00ff */
[----:B------:R-:W-:Y:S01]  /*57e0*/  ULDC UR4, c[0x0][0x600] ;  /* 0x0001800000047ab9 */ /* 0x000fe20000000800 */
[----:B------:R-:W-:Y:S01]  /*57f0*/  UMOV UR7, 0x1 ;  /* 0x0000000100077882 */ /* 0x000fe20000000000 */
[----:B------:R-:W-:-:S02]  /*5800*/  UIADD3 UR22, UR13, 0x1, URZ ;  /* 0x000000010d167890 */ /* 0x000fc4000fffe03f */
[----:B------:R-:W-:Y:S02]  /*5810*/  UIADD3 UR15, UR4, -0x1, URZ ;  /* 0xffffffff040f7890 */ /* 0x000fe4000fffe03f */
[----:B------:R-:W-:Y:S02]  /*5820*/  USHF.L.U32 UR17, UR7, UR5, URZ ;  /* 0x0000000507117299 */ /* 0x000fe4000800063f */
[----:B------:R-:W-:Y:S01]  /*5830*/  ULOP3.LUT UR16, URZ, UR6, URZ, 0x33, !UPT ;  /* 0x000000063f107292 */ /* 0x000fe2000f8e333f */
[----:B------:R-:W-:Y:S01]  /*5840*/  ULDC.64 UR20, c[0x0][0x198] ;  /* 0x0000660000147ab9 */ /* 0x000fe20000000a00 */
[----:B0-----:R-:W-:-:S10]  /*5850*/  IMAD.U32 R17, RZ, RZ, UR8 ;  /* 0x00000008ff117e24 */ /* 0x001fd4000f8e00ff */
.L_x_122:
[----:B------:R-:W-:-:S03]  /*5860*/  UMOV UR4, 0xffffffff ;  /* 0xffffffff00047882 */ /* 0x000fc60000000000 */
[----:B------:R-:W-:Y:S05]  /*5870*/  BRA.DIV UR4, `(.L_x_111) ;  /* 0x0000000e04c07947 */ /* 0x000fea000b800000 */
[----:B------:R-:W-:-:S13]  /*5880*/  ELECT P1, URZ, PT ;  /* 0x00000000003f782f */ /* 0x000fda0003820000 */
.L_x_134:
[----:B------:R-:W0:Y:S01]  /*5890*/  LDC R10, c[0x0][0x28c] ;  /* 0x0000a300ff0a7b82 */ /* 0x000e220000000800 */
[----:B------:R-:W-:Y:S01]  /*58a0*/  BSSY B1, `(.L_x_112) ;  /* 0x000003a000017945 */ /* 0x000fe20003800000 */
[----:B0-----:R-:W-:-:S13]  /*58b0*/  ISETP.LT.OR P1, PT, R10, 0x1, !P1 ;  /* 0x000000010a00780c */ /* 0x001fda0004f21670 */
[----:B------:R-:W-:Y:S05]  /*58c0*/  @P1 BRA `(.L_x_113) ;  /* 0x0000000000dc1947 */ /* 0x000fea0003800000 */
[----:B------:R-:W-:Y:S02]  /*58d0*/  IMAD R17, R6, 0x2, R17 ;  /* 0x0000000206117824 */ /* 0x000fe400078e0211 */
[----:B------:R-:W-:Y:S02]  /*58e0*/  IMAD.SHL.U32 R18, R4, 0x40, RZ ;  /* 0x0000004004127824 */ /* 0x000fe400078e00ff */
[----:B------:R-:W-:Y:S02]  /*58f0*/  IMAD.MOV.U32 R20, RZ, RZ, RZ ;  /* 0x000000ffff147224 */ /* 0x000fe400078e00ff */
[----:B------:R-:W-:Y:S02]  /*5900*/  IMAD.U32 R22, RZ, RZ, UR22 ;  /* 0x00000016ff167e24 */ /* 0x000fe4000f8e00ff */
[----:B------:R-:W-:Y:S02]  /*5910*/  IMAD.MOV.U32 R4, RZ, RZ, R12 ;  /* 0x000000ffff047224 */ /* 0x000fe400078e000c */
[----:B------:R-:W-:-:S02]  /*5920*/  IMAD.MOV.U32 R6, RZ, RZ, R13 ;  /* 0x000000ffff067224 */ /* 0x000fc400078e000d */
[----:B------:R-:W-:-:S07]  /*5930*/  IMAD.SHL.U32 R16, R17, 0x20, RZ ;  /* 0x0000002011107824 */ /* 0x000fce00078e00ff */
.L_x_117:
[----:B------:R-:W0:Y:S01]  /*5940*/  S2UR UR4, SR_CgaCtaId ;  /* 0x00000000000479c3 */ /* 0x000e220000008800 */
[----:B------:R-:W-:-:S07]  /*5950*/  MOV R10, 0x400 ;  /* 0x00000400000a7802 */ /* 0x000fce0000000f00 */
[----:B------:R-:W1:Y:S01]  /*5960*/  @!P2 LDC R11, c[0x0][0x500] ;  /* 0x00014000ff0bab82 */ /* 0x000e620000000800 */
[----:B0-----:R-:W-:-:S05]  /*5970*/  IMAD.U32 R17, RZ, RZ, UR4 ;  /* 0x00000004ff117e24 */ /* 0x001fca000f8e00ff */
[----:B------:R-:W-:Y:S02]  /*5980*/  LEA R21, R17, R10, 0x18 ;  /* 0x0000000a11157211 */ /* 0x000fe400078ec0ff */
[----:B------:R-:W-:-:S03]  /*5990*/  SHF.L.U32 R10, R4, 0x1f, RZ ;  /* 0x0000001f040a7819 */ /* 0x000fc600000006ff */
[----:B------:R-:W-:-:S04]  /*59a0*/  IMAD R19, R6, 0x8, R21 ;  /* 0x0000000806137824 */ /* 0x000fc800078e0215 */
[----:B------:R-:W0:Y:S02]  /*59b0*/  SYNCS.PHASECHK.TRANS64.TRYWAIT P1, [R19+URZ+0x18], R10 ;  /* 0x0000180a130075a7 */ /* 0x000e24000802017f */
[----:B01----:R-:W-:Y:S05]  /*59c0*/  @!P1 BRA `(.L_x_114) ;  /* 0x0000000c008c9947 */ /* 0x003fea0003800000 */
.L_x_135:
[----:B0-----:R-:W-:Y:S01]  /*59d0*/  PRMT R10, R14, 0x9910, RZ ;  /* 0x000099100e0a7816 */ /* 0x001fe200000000ff */
[----:B------:R0:W-:Y:S03]  /*59e0*/  @!P2 SYNCS.ARRIVE.TRANS64 RZ, [R19+URZ], R11 ;  /* 0x0000000b13ffa9a7 */ /* 0x0001e6000800003f */
[----:B------:R-:W-:-:S13]  /*59f0*/  ISETP.NE.AND P1, PT, R10, 0x2, PT ;  /* 0x000000020a00780c */ /* 0x000fda0003f25270 */
[----:B0-----:R-:W-:Y:S05]  /*5a00*/  @P1 BRA `(.L_x_115) ;  /* 0x0000000000041947 */ /* 0x001fea0003800000 */
[----:B------:R-:W-:Y:S01]  /*5a10*/  BPT.TRAP 0x1 ;  /* 0x000000040000795c */ /* 0x000fe20000300000 */
.L_x_115:
[----:B------:R-:W-:Y:S05]  /*5a20*/  @P0 BRA `(.L_x_116) ;  /* 0x0000000000040947 */ /* 0x000fea0003800000 */
[----:B------:R-:W-:Y:S01]  /*5a30*/  BPT.TRAP 0x1 ;  /* 0x000000040000795c */ /* 0x000fe20000300000 */
.L_x_116:
[----:B------:R-:W-:Y:S01]  /*5a40*/  IMAD.SHL.U32 R10, R6, 0x1000, RZ ;  /* 0x00001000060a7824 */ /* 0x000fe200078e00ff */
[----:B------:R-:W-:Y:S01]  /*5a50*/  R2UR UR8, R21 ;  /* 0x00000000150872ca */ /* 0x000fe200000e0000 */
[----:B------:R-:W-:Y:S01]  /*5a60*/  VIADD R22, R22, 0xffffffff ;  /* 0xffffffff16167836 */ /* 0x000fe20000000000 */
[----:B------:R-:W-:Y:S01]  /*5a70*/  R2UR UR9, R19 ;  /* 0x00000000130972ca */ /* 0x000fe200000e0000 */
[--C-:B------:R-:W-:Y:S01]  /*5a80*/  IMAD R11, R17, 0x800, R10.reuse ;  /* 0x00000800110b7824 */ /* 0x100fe200078e020a */
[----:B------:R-:W-:Y:S01]  /*5a90*/  IADD3 R10, R21, 0x3100, R10 ;  /* 0x00003100150a7810 */ /* 0x000fe20007ffe00a */
[----:B------:R-:W-:Y:S01]  /*5aa0*/  UIADD3 UR4, UP0, UR20, 0xf0, URZ ;  /* 0x000000f014047890 */ /* 0x000fe2000ff1e03f */
[----:B------:R-:W-:Y:S01]  /*5ab0*/  R2UR UR11, R16 ;  /* 0x00000000100b72ca */ /* 0x000fe200000e0000 */
[----:B------:R-:W-:Y:S01]  /*5ac0*/  UIADD3 UR24, UP1, UR20, 0x1f0, URZ ;  /* 0x000001f014187890 */ /* 0x000fe2000ff3e03f */
[----:B------:R-:W-:Y:S01]  /*5ad0*/  R2UR UR5, R11 ;  /* 0x000000000b0572ca */ /* 0x000fe200000e0000 */
[----:B------:R-:W-:Y:S01]  /*5ae0*/  VIADD R6, R6, 0x1 ;  /* 0x0000000106067836 */ /* 0x000fe20000000000 */
[----:B------:R-:W-:Y:S01]  /*5af0*/  R2UR UR10, R20 ;  /* 0x00000000140a72ca */ /* 0x000fe200000e0000 */
[----:B------:R-:W-:Y:S01]  /*5b00*/  UIADD3.X UR25, URZ, UR21, URZ, UP1, !UPT ;  /* 0x000000153f197290 */ /* 0x000fe20008ffe43f */
[----:B------:R-:W-:Y:S01]  /*5b10*/  R2UR UR12, R5 ;  /* 0x00000000050c72ca */ /* 0x000fe200000e0000 */
[----:B------:R-:W-:Y:S01]  /*5b20*/  UMOV UR19, 0x30000 ;  /* 0x0003000000137882 */ /* 0x000fe20000000000 */
[----:B------:R-:W-:Y:S01]  /*5b30*/  R2UR UR14, R10 ;  /* 0x000000000a0e72ca */ /* 0x000fe200000e0000 */
[----:B------:R-:W-:Y:S01]  /*5b40*/  UMOV UR6, 0x0 ;  /* 0x0000000000067882 */ /* 0x000fe20000000000 */
[----:B------:R-:W-:Y:S01]  /*5b50*/  R2UR UR18, R18 ;  /* 0x00000000121272ca */ /* 0x000fe200000e0000 */
[----:B------:R-:W-:Y:S01]  /*5b60*/  UMOV UR7, 0x10000000 ;  /* 0x1000000000077882 */ /* 0x000fe20000000000 */
[----:B------:R-:W-:Y:S01]  /*5b70*/  ISETP.GT.AND P3, PT, R22, 0x1, PT ;  /* 0x000000011600780c */ /* 0x000fe20003f64270 */
[----:B------:R-:W-:Y:S01]  /*5b80*/  VIADD R20, R20, 0x40 ;  /* 0x0000004014147836 */ /* 0x000fe20000000000 */
[----:B------:R-:W-:Y:S01]  /*5b90*/  ISETP.NE.AND P1, PT, R6, 0x3, PT ;  /* 0x000000030600780c */ /* 0x000fe20003f25270 */
[----:B------:R-:W-:-:S02]  /*5ba0*/  UIADD3 UR8, UR8, 0x100, UR5 ;  /* 0x0000010008087890 */ /* 0x000fc4000fffe005 */
[----:B------:R-:W-:Y:S01]  /*5bb0*/  UIADD3.X UR5, URZ, UR21, URZ, UP0, !UPT ;  /* 0x000000153f057290 */ /* 0x000fe200087fe43f */
[----:B------:R-:W-:Y:S02]  /*5bc0*/  SEL R11, RZ, 0x1, P1 ;  /* 0x00000001ff0b7807 */ /* 0x000fe40000800000 */
[----:B------:R-:W-:Y:S02]  /*5bd0*/  SEL R6, R6, RZ, P1 ;  /* 0x000000ff06067207 */ /* 0x000fe40000800000 */
[----:B------:R-:W-:-:S04]  /*5be0*/  LOP3.LUT R4, R4, R11, RZ, 0x3c, !PT ;  /* 0x0000000b04047212 */ /* 0x000fc800078e3cff */
[----:B------:R0:W-:Y:S02]  /*5bf0*/  UTMALDG.3D.MULTICAST [UR8], [UR4], UR19, desc[UR6] ;  /* 0x00000608040073b4 */ /* 0x0001e40008011813 */
[----:B0-----:R-:W-:Y:S01]  /*5c00*/  UMOV UR8, UR14 ;  /* 0x0000000e00087c82 */ /* 0x001fe20008000000 */
[----:B------:R-:W-:Y:S02]  /*5c10*/  UMOV UR11, UR18 ;  /* 0x00000012000b7c82 */ /* 0x000fe40008000000 */
[----:B------:R0:W-:Y:S02]  /*5c20*/  UTMALDG.3D [UR8], [UR24], desc[UR6] ;  /* 0x00000608180075b4 */ /* 0x0001e40008011000 */
[----:B0-----:R-:W-:Y:S05]  /*5c30*/  @P3 BRA `(.L_x_117) ;  /* 0xfffffffc00403947 */ /* 0x001fea000383ffff */
.L_x_113:
[----:B------:R-:W-:Y:S05]  /*5c40*/  BSYNC B1 ;  /* 0x0000000000017941 */ /* 0x000fea0003800000 */
.L_x_112:
[----:B------:R-:W-:Y:S01]  /*5c50*/  LOP3.LUT P5, RZ, R15, 0xff, RZ, 0xc0, !PT ;  /* 0x000000ff0fff7812 */ /* 0x000fe200078ac0ff */
[----:B------:R-:W-:Y:S01]  /*5c60*/  VIADD R6, R13, UR13 ;  /* 0x0000000d0d067c36 */ /* 0x000fe20008000000 */
[----:B------:R-:W-:Y:S01]  /*5c70*/  ULDC.64 UR4, c[0x0][0x650] ;  /* 0x0001940000047ab9 */ /* 0x000fe20000000a00 */
[----:B------:R-:W-:Y:S01]  /*5c80*/  IMAD.U32 R11, RZ, RZ, UR13 ;  /* 0x0000000dff0b7e24 */ /* 0x000fe2000f8e00ff */
[----:B------:R-:W-:Y:S01]  /*5c90*/  UISETP.GE.U32.AND UP0, UPT, UR13, 0x3, UPT ;  /* 0x000000030d00788c */ /* 0x000fe2000bf06070 */
[----:B------:R-:W-:Y:S01]  /*5ca0*/  BSSY B1, `(.L_x_118) ;  /* 0x000006b000017945 */ /* 0x000fe20003800000 */
[----:B------:R-:W-:Y:S02]  /*5cb0*/  ISETP.GT.U32.AND P1, PT, R6, 0x2, PT ;  /* 0x000000020600780c */ /* 0x000fe40003f24070 */
[----:B------:R-:W-:Y:S02]  /*5cc0*/  PRMT R15, RZ, 0x7610, R15 ;  /* 0x00007610ff0f7816 */ /* 0x000fe4000000000f */
[----:B------:R-:W-:-:S02]  /*5cd0*/  ISETP.LT.U32.AND P1, PT, R11, 0x3, P1 ;  /* 0x000000030b00780c */ /* 0x000fc40000f21070 */
[----:B------:R-:W-:Y:S01]  /*5ce0*/  PLOP3.LUT P3, PT, PT, PT, UP0, 0x80, 0x0 ;  /* 0x000000000000781c */ /* 0x000fe20003f6f008 */
[----:B------:R-:W0:Y:S01]  /*5cf0*/  @P5 S2R R17, SR_CgaCtaId ;  /* 0x0000000000115919 */ /* 0x000e220000008800 */
[----:B------:R-:W-:-:S04]  /*5d00*/  @P5 MOV R4, 0x400 ;  /* 0x0000040000045802 */ /* 0x000fc80000000f00 */
[----:B0-----:R-:W-:Y:S01]  /*5d10*/  @P5 LEA R10, R17, R4, 0x18 ;  /* 0x00000004110a5211 */ /* 0x001fe200078ec0ff */
[----:B------:R-:W-:-:S03]  /*5d20*/  IMAD.WIDE.U32 R4, R6, -0x55555555, RZ ;  /* 0xaaaaaaab06047825 */ /* 0x000fc600078e00ff */
[----:B------:R0:W-:Y:S01]  /*5d30*/  @P5 SYNCS.ARRIVE.TRANS64.A1T0 RZ, [R10+URZ+0x68], RZ ;  /* 0x000068ff0aff59a7 */ /* 0x0001e2000810003f */
[----:B------:R-:W-:Y:S01]  /*5d40*/  IADD3 R2, P5, R2, R8, RZ ;  /* 0x0000000802027210 */ /* 0x000fe20007fbe0ff */
[----:B------:R-:W-:Y:S01]  /*5d50*/  IMAD.MOV.U32 R4, RZ, RZ, -0x1 ;  /* 0xffffffffff047424 */ /* 0x000fe200078e00ff */
[----:B------:R-:W-:Y:S02]  /*5d60*/  SHF.R.U32.HI R11, RZ, 0x1, R5 ;  /* 0x00000001ff0b7819 */ /* 0x000fe40000011605 */
[----:B------:R-:W-:Y:S01]  /*5d70*/  SEL R5, RZ, 0x1, !P1 ;  /* 0x00000001ff057807 */ /* 0x000fe20004800000 */
[----:B------:R-:W-:Y:S01]  /*5d80*/  IMAD.X R3, R3, 0x1, R0, P5 ;  /* 0x0000000103037824 */ /* 0x000fe200028e0600 */
[----:B------:R-:W-:Y:S01]  /*5d90*/  ISETP.GE.U32.AND P1, PT, R2, UR4, PT ;  /* 0x0000000402007c0c */ /* 0x000fe2000bf26070 */
[----:B------:R-:W-:Y:S01]  /*5da0*/  IMAD R13, R11, -0x3, R6 ;  /* 0xfffffffd0b0d7824 */ /* 0x000fe200078e0206 */
[----:B------:R-:W-:Y:S01]  /*5db0*/  LOP3.LUT R12, R12, R5, RZ, 0x3c, !PT ;  /* 0x000000050c0c7212 */ /* 0x000fe200078e3cff */
[----:B------:R-:W-:Y:S01]  /*5dc0*/  IMAD.MOV.U32 R6, RZ, RZ, -0x1 ;  /* 0xffffffffff067424 */ /* 0x000fe200078e00ff */
[----:B------:R-:W-:Y:S01]  /*5dd0*/  ISETP.GE.U32.AND.EX P1, PT, R3, UR5, PT, P1 ;  /* 0x0000000503007c0c */ /* 0x000fe2000bf26110 */
[----:B------:R-:W-:Y:S01]  /*5de0*/  IMAD.MOV.U32 R5, RZ, RZ, -0x1 ;  /* 0xffffffffff057424 */ /* 0x000fe200078e00ff */
[----:B------:R-:W-:-:S02]  /*5df0*/  @P3 LOP3.LUT R12, R12, 0x1, R11, 0x78, !PT ;  /* 0x000000010c0c3812 */ /* 0x000fc400078e780b */
[----:B0-----:R-:W-:-:S09]  /*5e00*/  PRMT R10, RZ, 0x7610, R10 ;  /* 0x00007610ff0a7816 */ /* 0x001fd2000000000a */
[----:B------:R-:W-:Y:S05]  /*5e10*/  @P1 BRA `(.L_x_119) ;  /* 0x00000004004c1947 */ /* 0x000fea0003800000 */
[----:B------:R-:W0:Y:S01]  /*5e20*/  S2R R18, SR_CTAID.X ;  /* 0x0000000000127919 */ /* 0x000e220000002500 */
[----:B------:R-:W-:Y:S01]  /*5e30*/  ULDC.64 UR4, c[0x0][0x628] ;  /* 0x00018a0000047ab9 */ /* 0x000fe20000000a00 */
[----:B------:R-:W1:Y:S01]  /*5e40*/  LDC R19, c[0x0][0x144] ;  /* 0x00005100ff137b82 */ /* 0x000e620000000800 */
[----:B------:R-:W-:Y:S01]  /*5e50*/  ISETP.NE.U32.AND P1, PT, RZ, UR4, PT ;  /* 0x00000004ff007c0c */ /* 0x000fe2000bf25070 */
[----:B------:R-:W2:Y:S01]  /*5e60*/  S2R R6, SR_CTAID.Y ;  /* 0x0000000000067919 */ /* 0x000ea20000002600 */
[----:B------:R-:W-:Y:S01]  /*5e70*/  ULDC UR7, c[0x0][0x630] ;  /* 0x00018c0000077ab9 */ /* 0x000fe20000000800 */
[----:B------:R-:W-:Y:S01]  /*5e80*/  ULDC UR8, c[0x0][0x150] ;  /* 0x0000540000087ab9 */ /* 0x000fe20000000800 */
[----:B------:R-:W-:Y:S01]  /*5e90*/  ISETP.NE.AND.EX P1, PT, RZ, UR5, PT, P1 ;  /* 0x00000005ff007c0c */ /* 0x000fe2000bf25310 */
[----:B------:R-:W-:Y:S02]  /*5ea0*/  IMAD.MOV.U32 R4, RZ, RZ, R2 ;  /* 0x000000ffff047224 */ /* 0x000fe400078e0002 */
[----:B------:R-:W-:Y:S01]  /*5eb0*/  IMAD.MOV.U32 R5, RZ, RZ, R3 ;  /* 0x000000ffff057224 */ /* 0x000fe200078e0003 */
[----:B0-----:R-:W-:-:S09]  /*5ec0*/  I2FP.F32.U32 R20, R18 ;  /* 0x0000001200147245 */ /* 0x001fd20000201000 */
[----:B------:R-:W-:Y:S05]  /*5ed0*/  @!P1 BRA `(.L_x_120) ;  /* 0x0000000000289947 */ /* 0x000fea0003800000 */
[----:B------:R-:W-:Y:S02]  /*5ee0*/  ULDC UR6, c[0x0][0x634] ;  /* 0x00018d0000067ab9 */ /* 0x000fe40000000800 */
[----:B------:R-:W-:-:S05]  /*5ef0*/  IADD3 R5, P1, R2, UR6, RZ ;  /* 0x0000000602057c10 */ /* 0x000fca000ff3e0ff */
[----:B------:R-:W-:-:S04]  /*5f00*/  IMAD.X R21, RZ, RZ, R3, P1 ;  /* 0x000000ffff157224 */ /* 0x000fc800008e0603 */
[----:B------:R-:W-:-:S04]  /*5f10*/  IMAD.WIDE.U32 R10, R21, UR4, RZ ;  /* 0x00000004150a7c25 */ /* 0x000fc8000f8e00ff */
[----:B------:R-:W-:-:S04]  /*5f20*/  IMAD.WIDE.U32 R10, P1, R5, UR5, R10 ;  /* 0x00000005050a7c25 */ /* 0x000fc8000f82000a */
[----:B------:R-:W-:-:S04]  /*5f30*/  IMAD.WIDE.U32 R4, R5, UR4, RZ ;  /* 0x0000000405047c25 */ /* 0x000fc8000f8e00ff */
[----:B------:R-:W-:Y:S01]  /*5f40*/  IMAD.MOV.U32 R4, RZ, RZ, R11 ;  /* 0x000000ffff047224 */ /* 0x000fe200078e000b */
[----:B------:R-:W-:Y:S01]  /*5f50*/  IADD3 RZ, P3, R5, R10, RZ ;  /* 0x0000000a05ff7210 */ /* 0x000fe20007f7e0ff */
[----:B------:R-:W-:-:S04]  /*5f60*/  IMAD.X R5, RZ, RZ, RZ, P1 ;  /* 0x000000ffff057224 */ /* 0x000fc800008e06ff */
[----:B------:R-:W-:-:S08]  /*5f70*/  IMAD.WIDE.U32.X R4, R21, UR5, R4, P3 ;  /* 0x0000000515047c25 */ /* 0x000fd000098e0404 */
.L_x_120:
[----:B------:R-:W-:Y:S01]  /*5f80*/  FMUL R20, R20, UR8 ;  /* 0x0000000814147c20 */ /* 0x000fe20008400000 */
[--C-:B------:R-:W-:Y:S01]  /*5f90*/  SHF.R.U64 R16, R4, UR7, R5.reuse ;  /* 0x0000000704107c19 */ /* 0x100fe20008001205 */
[----:B------:R-:W-:Y:S01]  /*5fa0*/  ULDC.64 UR4, c[0x0][0x620] ;  /* 0x0001880000047ab9 */ /* 0x000fe20000000a00 */
[----:B------:R-:W-:Y:S01]  /*5fb0*/  SHF.R.U32.HI R4, RZ, UR7, R5 ;  /* 0x00000007ff047c19 */ /* 0x000fe20008011605 */
[----:B------:R-:W-:Y:S01]  /*5fc0*/  ULDC.64 UR6, c[0x0][0x640] ;  /* 0x0001900000067ab9 */ /* 0x000fe20000000a00 */
[----:B------:R-:W-:Y:S01]  /*5fd0*/  IADD3 R5, P1, RZ, -R16, RZ ;  /* 0x80000010ff057210 */ /* 0x000fe20007f3e0ff */
[----:B------:R-:W0:Y:S01]  /*5fe0*/  F2I.U32.TRUNC.NTZ R20, R20 ;  /* 0x0000001400147305 */ /* 0x000e22000020f000 */
[----:B------:R-:W3:Y:S03]  /*5ff0*/  LDC R21, c[0x0][0x148] ;  /* 0x00005200ff157b82 */ /* 0x000ee60000000800 */
[----:B------:R-:W-:Y:S01]  /*6000*/  IMAD.X R4, RZ, RZ, ~R4, P1 ;  /* 0x000000ffff047224 */ /* 0x000fe200008e0e04 */
[----:B------:R-:W-:-:S03]  /*6010*/  ISETP.NE.U32.AND P1, PT, RZ, UR6, PT ;  /* 0x00000006ff007c0c */ /* 0x000fc6000bf25070 */
[----:B------:R-:W-:Y:S01]  /*6020*/  IMAD R4, R4, UR4, RZ ;  /* 0x0000000404047c24 */ /* 0x000fe2000f8e02ff */
[----:B------:R-:W-:-:S03]  /*6030*/  ISETP.NE.AND.EX P1, PT, RZ, UR7, PT, P1 ;  /* 0x00000007ff007c0c */ /* 0x000fc6000bf25310 */
[C---:B------:R-:W-:Y:S01]  /*6040*/  IMAD R11, R5.reuse, UR5, R4 ;  /* 0x00000005050b7c24 */ /* 0x040fe2000f8e0204 */
[----:B------:R-:W-:Y:S01]  /*6050*/  ULDC UR5, c[0x0][0x154] ;  /* 0x0000550000057ab9 */ /* 0x000fe20000000800 */
[----:B------:R-:W-:Y:S01]  /*6060*/  IMAD.WIDE.U32 R4, R5, UR4, R2 ;  /* 0x0000000405047c25 */ /* 0x000fe2000f8e0002 */
[----:B------:R-:W-:-:S03]  /*6070*/  ULDC UR4, c[0x0][0x618] ;  /* 0x0001860000047ab9 */ /* 0x000fc60000000800 */
[----:B0-----:R-:W-:Y:S02]  /*6080*/  IMAD.MOV R10, RZ, RZ, -R20 ;  /* 0x000000ffff0a7224 */ /* 0x001fe400078e0a14 */
[----:B------:R-:W-:Y:S02]  /*6090*/  IMAD.IADD R5, R5, 0x1, R11 ;  /* 0x0000000105057824 */ /* 0x000fe400078e020b */
[----:B-1----:R-:W-:Y:S01]  /*60a0*/  IMAD R18, R19, R10, R18 ;  /* 0x0000000a13127224 */ /* 0x002fe200078e0212 */
[----:B--2---:R-:W-:Y:S02]  /*60b0*/  I2FP.F32.U32 R10, R6 ;  /* 0x00000006000a7245 */ /* 0x004fe40000201000 */
[--C-:B------:R-:W-:Y:S02]  /*60c0*/  SHF.R.U64 R19, R4, UR4, R5.reuse ;  /* 0x0000000404137c19 */ /* 0x100fe40008001205 */
[----:B------:R-:W-:Y:S01]  /*60d0*/  SHF.R.U32.HI R4, RZ, UR4, R5 ;  /* 0x00000004ff047c19 */ /* 0x000fe20008011605 */
[----:B------:R-:W-:Y:S01]  /*60e0*/  FMUL R10, R10, UR5 ;  /* 0x000000050a0a7c20 */ /* 0x000fe20008400000 */
[----:B------:R-:W-:-:S02]  /*60f0*/  ULDC UR4, c[0x0][0x608] ;  /* 0x0001820000047ab9 */ /* 0x000fc40000000800 */
[--C-:B------:R-:W-:Y:S01]  /*6100*/  SHF.R.U64 R22, R19, UR4, R4.reuse ;  /* 0x0000000413167c19 */ /* 0x100fe20008001204 */
[----:B------:R0:W1:Y:S01]  /*6110*/  F2I.U32.TRUNC.NTZ R24, R10 ;  /* 0x0000000a00187305 */ /* 0x000062000020f000 */
[----:B------:R-:W-:Y:S01]  /*6120*/  SHF.R.U32.HI R5, RZ, UR4, R4 ;  /* 0x00000004ff057c19 */ /* 0x000fe20008011604 */
[----:B------:R-:W-:-:S03]  /*6130*/  ULDC UR4, c[0x0][0x658] ;  /* 0x0001960000047ab9 */ /* 0x000fc60000000800 */
[--C-:B------:R-:W-:Y:S02]  /*6140*/  SHF.R.U64 R20, R22, UR4, R5.reuse ;  /* 0x0000000416147c19 */ /* 0x100fe40008001205 */
[----:B------:R-:W-:-:S03]  /*6150*/  SHF.R.U32.HI R23, RZ, UR4, R5 ;  /* 0x00000004ff177c19 */ /* 0x000fc60008011605 */
[----:B------:R-:W-:Y:S02]  /*6160*/  IMAD.MOV.U32 R4, RZ, RZ, R20 ;  /* 0x000000ffff047224 */ /* 0x000fe400078e0014 */
[----:B------:R-:W-:Y:S01]  /*6170*/  IMAD.MOV.U32 R5, RZ, RZ, R23 ;  /* 0x000000ffff057224 */ /* 0x000fe200078e0017 */
[----:B0-----:R-:W-:Y:S06]  /*6180*/  @!P1 BRA `(.L_x_121) ;  /* 0x0000000000289947 */ /* 0x001fec0003800000 */
        /* <DEDUP_REMOVED lines=10> */
.L_x_121:
[----:B------:R-:W-:Y:S01]  /*6230*/  ULDC UR4, c[0x0][0x648] ;  /* 0x0001920000047ab9 */ /* 0x000fe20000000800 */
[----:B------:R-:W-:Y:S01]  /*6240*/  LOP3.LUT R22, R22, UR16, RZ, 0xc0, !PT ;  /* 0x0000001016167c12 */ /* 0x000fe2000f8ec0ff */
[----:B-1----:R-:W-:Y:S01]  /*6250*/  IMAD.MOV R24, RZ, RZ, -R24 ;  /* 0x000000ffff187224 */ /* 0x002fe200078e0a18 */
[----:B------:R-:W-:Y:S01]  /*6260*/  SHF.R.U64 R5, R4, UR4, R5 ;  /* 0x0000000404057c19 */ /* 0x000fe20008001205 */
[----:B------:R-:W-:Y:S01]  /*6270*/  ULDC UR4, c[0x0][0x638] ;  /* 0x00018e0000047ab9 */ /* 0x000fe20000000800 */
[----:B------:R-:W-:Y:S01]  /*6280*/  LOP3.LUT R19, R19, UR15, RZ, 0xc0, !PT ;  /* 0x0000000f13137c12 */ /* 0x000fe2000f8ec0ff */
[----:B---3--:R-:W-:Y:S01]  /*6290*/  @P4 IMAD R18, R21, R24, R6 ;  /* 0x0000001815124224 */ /* 0x008fe200078e0206 */
[----:B------:R-:W-:Y:S01]  /*62a0*/  ULDC UR5, c[0x0][0x610] ;  /* 0x0001840000057ab9 */ /* 0x000fe20000000800 */
[----:B------:R-:W-:Y:S02]  /*62b0*/  IMAD.MOV R11, RZ, RZ, -R5 ;  /* 0x000000ffff0b7224 */ /* 0x000fe400078e0a05 */
[----:B------:R-:W-:-:S02]  /*62c0*/  IMAD R5, R5, UR17, R22 ;  /* 0x0000001105057c24 */ /* 0x000fc4000f8e0216 */
[----:B------:R-:W-:Y:S01]  /*62d0*/  IMAD R20, R11, UR4, R20 ;  /* 0x000000040b147c24 */ /* 0x000fe2000f8e0214 */
[----:B------:R-:W-:Y:S01]  /*62e0*/  ULDC UR4, c[0x0][0x600] ;  /* 0x0001800000047ab9 */ /* 0x000fe20000000800 */
[----:B------:R-:W-:Y:S02]  /*62f0*/  IMAD R18, R5, UR5, R18 ;  /* 0x0000000505127c24 */ /* 0x000fe4000f8e0212 */
[----:B------:R-:W-:Y:S02]  /*6300*/  IMAD R5, R20, UR4, R19 ;  /* 0x0000000414057c24 */ /* 0x000fe4000f8e0213 */
[----:B------:R-:W-:-:S03]  /*6310*/  IMAD.MOV.U32 R10, RZ, RZ, 0x1 ;  /* 0x00000001ff0a7424 */ /* 0x000fc600078e00ff */
[----:B------:R-:W-:Y:S02]  /*6320*/  SEL R4, R5, R18, !P4 ;  /* 0x0000001205047207 */ /* 0x000fe40006000000 */
[----:B------:R-:W-:Y:S01]  /*6330*/  SEL R6, R18, R5, !P4 ;  /* 0x0000000512067207 */ /* 0x000fe20006000000 */
[----:B------:R-:W-:-:S07]  /*6340*/  IMAD.MOV.U32 R5, RZ, RZ, R16 ;  /* 0x000000ffff057224 */ /* 0x000fce00078e0010 */
.L_x_119:
[----:B------:R-:W-:Y:S05]  /*6350*/  BSYNC B1 ;  /* 0x0000000000017941 */ /* 0x000fea0003800000 */
.L_x_118:
[----:B------:R-:W-:-:S13]  /*6360*/  LOP3.LUT P1, RZ, R10, 0xff, RZ, 0xc0, !PT ;  /* 0x000000ff0aff7812 */ /* 0x000fda000782c0ff */
[----:B------:R-:W-:Y:S05]  /*6370*/  @P1 BRA `(.L_x_122) ;  /* 0xfffffff400381947 */ /* 0x000fea000383ffff */
[----:B------:R-:W-:Y:S05]  /*6380*/  BSYNC B0 ;  /* 0x0000000000007941 */ /* 0x000fea0003800000 */
.L_x_110:
[----:B------:R-:W-:-:S03]  /*6390*/  UMOV UR4, 0xffffffff ;  /* 0xffffffff00047882 */ /* 0x000fc60000000000 */
[----:B------:R-:W-:Y:S05]  /*63a0*/  BRA.DIV UR4, `(.L_x_123) ;  /* 0x0000000604287947 */ /* 0x000fea000b800000 */
[----:B------:R-:W-:-:S13]  /*63b0*/  ELECT P0, URZ, PT ;  /* 0x00000000003f782f */ /* 0x000fda0003800000 */
.L_x_138:
[----:B------:R-:W-:Y:S04]  /*63c0*/  BSSY B0, `(.L_x_124) ;  /* 0x0000022000007945 */ /* 0x000fe80003800000 */
[----:B------:R-:W-:Y:S05]  /*63d0*/  @!P0 BRA `(.L_x_125) ;  /* 0x0000000000808947 */ /* 0x000fea0003800000 */
[----:B------:R-:W-:-:S04]  /*63e0*/  LOP3.LUT R7, R7, 0x2, RZ, 0xfc, !PT ;  /* 0x0000000207077812 */ /* 0x000fc800078efcff */
[----:B------:R-:W-:-:S13]  /*63f0*/  ISETP.NE.AND P0, PT, R7, 0x3, PT ;  /* 0x000000030700780c */ /* 0x000fda0003f05270 */
[----:B------:R-:W-:Y:S05]  /*6400*/  @!P0 BRA `(.L_x_126) ;  /* 0x0000000000048947 */ /* 0x000fea0003800000 */
[----:B------:R-:W-:Y:S01]  /*6410*/  BPT.TRAP 0x1 ;  /* 0x000000040000795c */ /* 0x000fe20000300000 */
.L_x_126:
[----:B------:R-:W0:Y:S01]  /*6420*/  S2R R3, SR_CgaCtaId ;  /* 0x0000000000037919 */ /* 0x000e220000008800 */
[----:B------:R-:W-:Y:S02]  /*6430*/  MOV R0, 0x400 ;  /* 0x0000040000007802 */ /* 0x000fe40000000f00 */
[----:B------:R-:W-:Y:S02]  /*6440*/  SHF.L.U32 R2, R12, 0x1f, RZ ;  /* 0x0000001f0c027819 */ /* 0x000fe400000006ff */
[----:B0-----:R-:W-:-:S05]  /*6450*/  LEA R0, R3, R0, 0x18 ;  /* 0x0000000003007211 */ /* 0x001fca00078ec0ff */
[----:B------:R-:W-:-:S04]  /*6460*/  VIADD R0, R0, 0x18 ;  /* 0x0000001800007836 */ /* 0x000fc80000000000 */
[C---:B------:R-:W-:Y:S02]  /*6470*/  IMAD R7, R13.reuse, 0x8, R0 ;  /* 0x000000080d077824 */ /* 0x040fe400078e0200 */
[----:B------:R-:W-:Y:S02]  /*6480*/  VIADD R13, R13, 0x1 ;  /* 0x000000010d0d7836 */ /* 0x000fe40000000000 */
[----:B------:R-:W0:Y:S03]  /*6490*/  SYNCS.PHASECHK.TRANS64.TRYWAIT P0, [R7+URZ], R2 ;  /* 0x00000002070075a7 */ /* 0x000e26000800017f */
[----:B------:R-:W-:-:S04]  /*64a0*/  ISETP.NE.AND P1, PT, R13, 0x3, PT ;  /* 0x000000030d00780c */ /* 0x000fc80003f25270 */
[----:B------:R-:W-:Y:S02]  /*64b0*/  SEL R3, RZ, 0x1, P1 ;  /* 0x00000001ff037807 */ /* 0x000fe40000800000 */
[----:B------:R-:W-:Y:S02]  /*64c0*/  SEL R13, R13, RZ, P1 ;  /* 0x000000ff0d0d7207 */ /* 0x000fe40000800000 */
[----:B------:R-:W-:-:S03]  /*64d0*/  LOP3.LUT R9, R12, R3, RZ, 0x3c, !PT ;  /* 0x000000030c097212 */ /* 0x000fc600078e3cff */
[----:B------:R-:W-:Y:S01]  /*64e0*/  IMAD R6, R13, 0x8, R0 ;  /* 0x000000080d067824 */ /* 0x000fe200078e0200 */
[----:B------:R-:W-:Y:S01]  /*64f0*/  SHF.L.U32 R5, R9, 0x1f, RZ ;  /* 0x0000001f09057819 */ /* 0x000fe200000006ff */
[----:B0-----:R-:W-:Y:S06]  /*6500*/  @!P0 BRA `(.L_x_127) ;  /* 0x0000000000f48947 */ /* 0x001fec0003800000 */
.L_x_139:
[----:B------:R-:W1:Y:S01]  /*6510*/  SYNCS.PHASECHK.TRANS64.TRYWAIT P0, [R6+URZ], R5 ;  /* 0x00000005060075a7 */ /* 0x000e62000800017f */
[----:B0-----:R-:W-:-:S05]  /*6520*/  VIADD R2, R13, 0x1 ;  /* 0x000000010d027836 */ /* 0x001fca0000000000 */
[----:B------:R-:W-:-:S04]  /*6530*/  ISETP.NE.AND P1, PT, R2, 0x3, PT ;  /* 0x000000030200780c */ /* 0x000fc80003f25270 */
[----:B------:R-:W-:Y:S02]  /*6540*/  SEL R4, RZ, 0x1, P1 ;  /* 0x00000001ff047807 */ /* 0x000fe40000800000 */
[----:B------:R-:W-:Y:S02]  /*6550*/  SEL R3, R2, RZ, P1 ;  /* 0x000000ff02037207 */ /* 0x000fe40000800000 */
[----:B------:R-:W-:Y:S01]  /*6560*/  LOP3.LUT R4, R9, R4, RZ, 0x3c, !PT ;  /* 0x0000000409047212 */ /* 0x000fe200078e3cff */
[----:B-1----:R-:W-:Y:S06]  /*6570*/  @!P0 BRA `(.L_x_128) ;  /* 0x0000000000ec8947 */ /* 0x002fec0003800000 */
.L_x_140:
[----:B------:R-:W-:Y:S01]  /*6580*/  IMAD R3, R3, 0x8, R0 ;  /* 0x0000000803037824 */ /* 0x000fe200078e0200 */
[----:B------:R-:W-:-:S07]  /*6590*/  SHF.L.U32 R0, R4, 0x1f, RZ ;  /* 0x0000001f04007819 */ /* 0x000fce00000006ff */
.L_x_129:
[----:B-1----:R1:W2:Y:S02]  /*65a0*/  SYNCS.PHASECHK.TRANS64.TRYWAIT P0, [R3+URZ], R0 ;  /* 0x00000000030075a7 */ /* 0x0022a4000800017f */
[----:B--2---:R-:W-:Y:S05]  /*65b0*/  @!P0 NANOSLEEP.SYNCS 0x989680 ;  /* 0x009896800000895d */ /* 0x004fea0003900000 */
[----:B------:R-:W2:Y:S02]  /*65c0*/  @!P0 SYNCS.PHASECHK.TRANS64 P0, [R3+URZ], R0 ;  /* 0x00000000030085a7 */ /* 0x000ea4000800007f */
[----:B--2---:R-:W-:Y:S05]  /*65d0*/  @!P0 BRA `(.L_x_129) ;  /* 0xfffffffc00f08947 */ /* 0x004fea000383ffff */
.L_x_125:
[----:B------:R-:W-:Y:S05]  /*65e0*/  BSYNC B0 ;  /* 0x0000000000007941 */ /* 0x000fea0003800000 */
.L_x_124:
[----:B------:R-:W-:Y:S05]  /*65f0*/  EXIT ;  /* 0x000000000000794d */ /* 0x000fea0003800000 */
.L_x_19:
[----:B0-----:R-:W-:-:S04]  /*6600*/  IMAD.U32 R15, RZ, RZ, UR15 ;  /* 0x0000000fff0f7e24 */ /* 0x001fc8000f8e00ff */
[----:B------:R0:W1:Y:S03]  /*6610*/  SYNCS.PHASECHK.TRANS64.TRYWAIT P1, [R15+URZ+-0x8], R14 ;  /* 0xfffff80e0f0075a7 */ /* 0x000066000802017f */
[----:B-1----:R-:W-:Y:S05]  /*6620*/  @!P1 NANOSLEEP.SYNCS 0x989680 ;  /* 0x009896800000995d */ /* 0x002fea0003900000 */
[----:B------:R-:W1:Y:S02]  /*6630*/  @!P1 SYNCS.PHASECHK.TRANS64 P1, [R15+URZ+-0x8], R14 ;  /* 0xfffff80e0f0095a7 */ /* 0x000e64000802007f */
[----:B-1----:R-:W-:Y:S05]  /*6640*/  @!P1 BRA `(.L_x_19) ;  /* 0xfffffffc00ec9947 */ /* 0x002fea000383ffff */
[----:B------:R-:W-:Y:S05]  /*6650*/  BRA `(.L_x_130) ;  /* 0xffffffb000047947 */ /* 0x000fea000383ffff */
.L_x_24:
[----:B-1----:R-:W-:-:S04]  /*6660*/  IMAD.U32 R15, RZ, RZ, UR6 ;  /* 0x00000006ff0f7e24 */ /* 0x002fc8000f8e00ff */
[----:B------:R1:W3:Y:S03]  /*6670*/  SYNCS.PHASECHK.TRANS64.TRYWAIT P1, [R15+URZ], R14 ;  /* 0x0000000e0f0075a7 */ /* 0x0002e6000802017f */
[----:B---3--:R-:W-:Y:S05]  /*6680*/  @!P1 NANOSLEEP.SYNCS 0x989680 ;  /* 0x009896800000995d */ /* 0x008fea0003900000 */
[----:B------:R-:W3:Y:S02]  /*6690*/  @!P1 SYNCS.PHASECHK.TRANS64 P1, [R15+URZ], R14 ;  /* 0x0000000e0f0095a7 */ /* 0x000ee4000802007f */
[----:B---3--:R-:W-:Y:S05]  /*66a0*/  @!P1 BRA `(.L_x_24) ;  /* 0xfffffffc00ec9947 */ /* 0x008fea000383ffff */
[----:B------:R-:W-:Y:S05]  /*66b0*/  BRA `(.L_x_23) ;  /* 0xffffffb000b07947 */ /* 0x000fea000383ffff */
.L_x_30:
[----:B-1----:R-:W-:-:S04]  /*66c0*/  IMAD.U32 R19, RZ, RZ, UR9 ;  /* 0x00000009ff137e24 */ /* 0x002fc8000f8e00ff */
[----:B------:R1:W3:Y:S03]  /*66d0*/  SYNCS.PHASECHK.TRANS64.TRYWAIT P1, [R19+URZ], R18 ;  /* 0x00000012130075a7 */ /* 0x0002e6000802017f */
[----:B---3--:R-:W-:Y:S05]  /*66e0*/  @!P1 NANOSLEEP.SYNCS 0x989680 ;  /* 0x009896800000995d */ /* 0x008fea0003900000 */
[----:B------:R-:W3:Y:S02]  /*66f0*/  @!P1 SYNCS.PHASECHK.TRANS64 P1, [R19+URZ], R18 ;  /* 0x00000012130095a7 */ /* 0x000ee4000802007f */
[----:B---3--:R-:W-:Y:S05]  /*6700*/  @!P1 BRA `(.L_x_30) ;  /* 0xfffffffc00ec9947 */ /* 0x008fea000383ffff */
[----:B------:R-:W-:Y:S05]  /*6710*/  BRA `(.L_x_29) ;  /* 0xffffffb800087947 */ /* 0x000fea000383ffff */
.L_x_38:
[----:B01----:R-:W-:-:S04]  /*6720*/  IMAD.U32 R15, RZ, RZ, UR15 ;  /* 0x0000000fff0f7e24 */ /* 0x003fc8000f8e00ff */
[----:B------:R0:W1:Y:S03]  /*6730*/  SYNCS.PHASECHK.TRANS64.TRYWAIT P1, [R15+URZ+0x8], R14 ;  /* 0x0000080e0f0075a7 */ /* 0x000066000802017f */
[----:B-1----:R-:W-:Y:S05]  /*6740*/  @!P1 NANOSLEEP.SYNCS 0x989680 ;  /* 0x009896800000995d */ /* 0x002fea0003900000 */
[----:B------:R-:W1:Y:S02]  /*6750*/  @!P1 SYNCS.PHASECHK.TRANS64 P1, [R15+URZ+0x8], R14 ;  /* 0x0000080e0f0095a7 */ /* 0x000e64000802007f */
[----:B-1----:R-:W-:Y:S05]  /*6760*/  @!P1 BRA `(.L_x_38) ;  /* 0xfffffffc00ec9947 */ /* 0x002fea000383ffff */
[----:B------:R-:W-:Y:S05]  /*6770*/  BRA `(.L_x_131) ;  /* 0xffffffc0004c7947 */ /* 0x000fea000383ffff */
.L_x_111:
[----:B------:R-:W-:Y:S01]  /*6780*/  BSSY B1, `(.L_x_132) ;  /* 0x0000006000017945 */ /* 0x000fe20003800000 */
[----:B------:R-:W-:-:S07]  /*6790*/  IMAD.MOV.U32 R10, RZ, RZ, -0x1 ;  /* 0xffffffffff0a7424 */ /* 0x000fce00078e00ff */
[----:B------:R-:W-:Y:S05]  /*67a0*/  WARPSYNC.COLLECTIVE R10, `(.L_x_133) ;  /* 0x000000000a0c7348 */ /* 0x000fea0003c00000 */
[----:B------:R-:W-:Y:S02]  /*67b0*/  ELECT P1, UR62, PT ;  /* 0x00000000003e782f */ /* 0x000fe40003820000 */
[----:B------:R-:W-:Y:S01]  /*67c0*/  MOV R10, UR62 ;  /* 0x0000003e000a7c02 */ /* 0x000fe20008000f00 */
[----:B------:R-:W-:Y:S10]  /*67d0*/  ENDCOLLECTIVE ;  /* 0x000000000000791b */ /* 0x000ff40003800000 */
.L_x_133:
[----:B------:R-:W-:Y:S05]  /*67e0*/  BSYNC B1 ;  /* 0x0000000000017941 */ /* 0x000fea0003800000 */
.L_x_132:
[----:B------:R-:W-:Y:S05]  /*67f0*/  BRA `(.L_x_134) ;  /* 0xfffffff000247947 */ /* 0x000fea000383ffff */
.L_x_114:
[----:B0-----:R0:W1:Y:S02]  /*6800*/  SYNCS.PHASECHK.TRANS64.TRYWAIT P1, [R19+URZ+0x18], R10 ;  /* 0x0000180a130075a7 */ /* 0x001064000802017f */
[----:B-1----:R-:W-:Y:S05]  /*6810*/  @!P1 NANOSLEEP.SYNCS 0x989680 ;  /* 0x009896800000995d */ /* 0x002fea0003900000 */
[----:B------:R-:W1:Y:S02]  /*6820*/  @!P1 SYNCS.PHASECHK.TRANS64 P1, [R19+URZ+0x18], R10 ;  /* 0x0000180a130095a7 */ /* 0x000e64000802007f */
[----:B-1----:R-:W-:Y:S05]  /*6830*/  @!P1 BRA `(.L_x_114) ;  /* 0xfffffffc00f09947 */ /* 0x002fea000383ffff */
[----:B------:R-:W-:Y:S05]  /*6840*/  BRA `(.L_x_135) ;  /* 0xfffffff000607947 */ /* 0x000fea000383ffff */
.L_x_123:
[----:B------:R-:W-:Y:S01]  /*6850*/  BSSY B0, `(.L_x_136) ;  /* 0x0000006000007945 */ /* 0x000fe20003800000 */
[----:B------:R-:W-:-:S07]  /*6860*/  IMAD.MOV.U32 R10, RZ, RZ, -0x1 ;  /* 0xffffffffff0a7424 */ /* 0x000fce00078e00ff */
[----:B------:R-:W-:Y:S05]  /*6870*/  WARPSYNC.COLLECTIVE R10, `(.L_x_137) ;  /* 0x000000000a0c7348 */ /* 0x000fea0003c00000 */
[----:B------:R-:W-:Y:S02]  /*6880*/  ELECT P1, UR62, PT ;  /* 0x00000000003e782f */ /* 0x000fe40003820000 */
[----:B------:R-:W-:Y:S01]  /*6890*/  MOV R10, UR62 ;  /* 0x0000003e000a7c02 */ /* 0x000fe20008000f00 */
[----:B------:R-:W-:Y:S10]  /*68a0*/  ENDCOLLECTIVE ;  /* 0x000000000000791b */ /* 0x000ff40003800000 */
.L_x_137:
[----:B------:R-:W-:Y:S05]  /*68b0*/  BSYNC B0 ;  /* 0x0000000000007941 */ /* 0x000fea0003800000 */
.L_x_136:
[----:B------:R-:W-:Y:S01]  /*68c0*/  PLOP3.LUT P0, PT, P1, PT, PT, 0x80, 0x0 ;  /* 0x000000000000781c */ /* 0x000fe20000f0f070 */
[----:B------:R-:W-:-:S12]  /*68d0*/  BRA `(.L_x_138) ;  /* 0xfffffff800b87947 */ /* 0x000fd8000383ffff */
.L_x_127:
[----:B0-----:R0:W1:Y:S02]  /*68e0*/  SYNCS.PHASECHK.TRANS64.TRYWAIT P0, [R7+URZ], R2 ;  /* 0x00000002070075a7 */ /* 0x001064000800017f */
[----:B-1----:R-:W-:Y:S05]  /*68f0*/  @!P0 NANOSLEEP.SYNCS 0x989680 ;  /* 0x009896800000895d */ /* 0x002fea0003900000 */
[----:B------:R-:W1:Y:S02]  /*6900*/  @!P0 SYNCS.PHASECHK.TRANS64 P0, [R7+URZ], R2 ;  /* 0x00000002070085a7 */ /* 0x000e64000800007f */
[----:B-1----:R-:W-:Y:S05]  /*6910*/  @!P0 BRA `(.L_x_127) ;  /* 0xfffffffc00f08947 */ /* 0x002fea000383ffff */
[----:B------:R-:W-:Y:S05]  /*6920*/  BRA `(.L_x_139) ;  /* 0xfffffff800f87947 */ /* 0x000fea000383ffff */
.L_x_128:
[----:B0-----:R0:W1:Y:S02]  /*6930*/  SYNCS.PHASECHK.TRANS64.TRYWAIT P0, [R6+URZ], R5 ;  /* 0x00000005060075a7 */ /* 0x001064000800017f */
[----:B-1----:R-:W-:Y:S05]  /*6940*/  @!P0 NANOSLEEP.SYNCS 0x989680 ;  /* 0x009896800000895d */ /* 0x002fea0003900000 */
[----:B------:R-:W1:Y:S02]  /*6950*/  @!P0 SYNCS.PHASECHK.TRANS64 P0, [R6+URZ], R5 ;  /* 0x00000005060085a7 */ /* 0x000e64000800007f */
[----:B-1----:R-:W-:Y:S05]  /*6960*/  @!P0 BRA `(.L_x_128) ;  /* 0xfffffffc00f08947 */ /* 0x002fea000383ffff */
[----:B------:R-:W-:Y:S05]  /*6970*/  BRA `(.L_x_140) ;  /* 0xfffffffc00007947 */ /* 0x000fea000383ffff */
.L_x_141:
[----:B------:R-:W-:-:S00]  /*6980*/  BRA `(.L_x_141) ;  /* 0xfffffffc00fc7947 */ /* 0x000fc0000383ffff */
[----:B------:R-:W-:-:S00]  /*6990*/  NOP ;  /* 0x0000000000007918 */ /* 0x000fc00000000000 */
        /* <DEDUP_REMOVED lines=14> */
.L_x_142:


//--------------------- .nv.shared._ZN7cutlass13device_kernelINS_4gemm6kernel13GemmUniversalIN4cute5tupleIJiiiiEEENS1_10collective13CollectiveMmaINS1_37MainloopSm90TmaGmmaWarpSpecializedFP8ILi3ENS5_IJNS4_1CILi1EEENSA_ILi2EEESB_EEENS1_32KernelTmaWarpSpecializedPingpongEEENS5_IJNSA_ILi64EEESG_SG_EEENS_12float_e5m2_tENS5_IJlSB_lEEESI_SJ_NS4_8TiledMMAINS4_8MMA_AtomIJNS4_4SM904GMMA30MMA_64x64x32_F32E5M2E5M2_SS_TNILNSN_7ScaleInE1ELSP_1EEEEEENS4_6LayoutINS5_IJSB_SB_SB_EEENS5_IJNSA_ILi0EEESU_SU_EEEEENS5_IJNS4_10UnderscoreESX_SX_EEEEENS4_23SM90_TMA_LOAD_MULTICASTENS4_14ComposedLayoutINS4_7SwizzleILi2ELi4ELi3EEENS4_18smem_ptr_flag_bitsILi8EEENSS_INS5_IJNSA_ILi8EEESG_EEENS5_IJSG_SB_EEEEEEEvNS4_8identityENS4_13SM90_TMA_LOADES1A_vS1B_EENS_8epilogue10collective6detail29Sm90TmaWarpSpecializedAdapterINS1F_15DefaultEpilogueISI_SJ_SJ_NS1E_6thread17LinearCombinationISI_Li1EffLNS1J_9ScaleType4KindE0ELNS_15FloatRoundStyleE2ESI_EENS1_15EpilogueDefaultEEEEEvvEEEEvNT_6ParamsE --------------------------
	.section	.nv.shared._ZN7cutlass13device_kernelINS_4gemm6kernel13GemmUniversalIN4cute5tupleIJiiiiEEENS1_10collective13CollectiveMmaINS1_37MainloopSm90TmaGmmaWarpSpecializedFP8ILi3ENS5_IJNS4_1CILi1EEENSA_ILi2EEESB_EEENS1_32KernelTmaWarpSpecializedPingpongEEENS5_IJNSA_ILi64EEESG_SG_EEENS_12float_e5m2_tENS5_IJlSB_lEEESI_SJ_NS4_8TiledMMAINS4_8MMA_AtomIJNS4_4SM904GMMA30MMA_64x64x32_F32E5M2E5M2_SS_TNILNSN_7ScaleInE1ELSP_1EEEEEENS4_6LayoutINS5_IJSB_SB_SB_EEENS5_IJNSA_ILi0EEESU_SU_EEEEENS5_IJNS4_10UnderscoreESX_SX_EEEEENS4_23SM90_TMA_LOAD_MULTICASTENS4_14ComposedLayoutINS4_7SwizzleILi2ELi4ELi3EEENS4_18smem_ptr_flag_bitsILi8EEENSS_INS5_IJNSA_ILi8EEESG_EEENS5_IJSG_SB_EEEEEEEvNS4_8identityENS4_13SM90_TMA_LOADES1A_vS1B_EENS_8epilogue10collective6detail29Sm90TmaWarpSpecializedAdapterINS1F_15DefaultEpilogueISI_SJ_SJ_NS1E_6thread17LinearCombinationISI_Li1EffLNS1J_9ScaleType4KindE0ELNS_15FloatRoundStyleE2ESI_EENS1_15EpilogueDefaultEEEEEvvEEEEvNT_6ParamsE,"aw",@nobits
	.sectionflags	@""
	.align	16
	.zero		1024


//--------------------- .nv.shared.reserved.0     --------------------------
	.section	.nv.shared.reserved.0,"aw",@nobits
	.weak		__nv_reservedSMEM_offset_0_alias
	.size		__nv_reservedSMEM_offset_0_alias, 0, 0
	.other		__nv_reservedSMEM_offset_0_alias,@"STO_CUDA_RESERVED_SHARED STV_DEFAULT"
__nv_reservedSMEM_offset_0_alias:
	.zero		0


//--------------------- .nv.global                --------------------------
	.section	.nv.global,"aw",@nobits
.nv.global:
	.type		_ZN39_INTERNAL_239b22da_4_k_cu_ec2cfc58_43294cute1_E,@object
	.size		_ZN39_INTERNAL_239b22da_4_k_cu_ec2cfc58_43294cute1_E,(_ZN39_INTERNAL_239b22da_4_k_cu_ec2cfc58_43294cuda3std3__45__cpo6cbeginE - _ZN39_INTERNAL_239b22da_4_k_cu_ec2cfc58_43294cute1_E)
_ZN39_INTERNAL_239b22da_4_k_cu_ec2cfc58_43294cute1_E:
	.zero		1
	.type		_ZN39_INTERNAL_239b22da_4_k_cu_ec2cfc58_43294cuda3std3__45__cpo6cbeginE,@object
	.size		_ZN39_INTERNAL_239b22da_4_k_cu_ec2cfc58_43294cuda3std3__45__cpo6cbeginE,(_ZN39_INTERNAL_239b22da_4_k_cu_ec2cfc58_43294cuda3std3__48in_placeE - _ZN39_INTERNAL_239b22da_4_k_cu_ec2cfc58_43294cuda3std3__45__cpo6cbeginE)
_ZN39_INTERNAL_239b22da_4_k_cu_ec2cfc58_43294cuda3std3__45__cpo6cbeginE:
	.zero		1
	.type		_ZN39_INTERNAL_239b22da_4_k_cu_ec2cfc58_43294cuda3std3__48in_placeE,@object
	.size		_ZN39_INTERNAL_239b22da_4_k_cu_ec2cfc58_43294cuda3std3__48in_placeE,(_ZN39_INTERNAL_239b22da_4_k_cu_ec2cfc58_43294cuda3std6ranges3__45__cpo9iter_moveE - _ZN39_INTERNAL_239b22da_4_k_cu_ec2cfc58_43294cuda3std3__48in_placeE)
_ZN39_INTERNAL_239b22da_4_k_cu_ec2cfc58_43294cuda3std3__48in_placeE:
	.zero		1
	.type		_ZN39_INTERNAL_239b22da_4_k_cu_ec2cfc58_43294cuda3std6ranges3__45__cpo9iter_moveE,@object
	.size		_ZN39_INTERNAL_239b22da_4_k_cu_ec2cfc58_43294cuda3std6ranges3__45__cpo9iter_moveE,(_ZN39_INTERNAL_239b22da_4_k_cu_ec2cfc58_43294cuda3std3__45__cpo5beginE - _ZN39_INTERNAL_239b22da_4_k_cu_ec2cfc58_43294cuda3std6ranges3__45__cpo9iter_moveE)
_ZN39_INTERNAL_239b22da_4_k_cu_ec2cfc58_43294cuda3std6ranges3__45__cpo9iter_moveE:
	.zero		1
	.type		_ZN39_INTERNAL_239b22da_4_k_cu_ec2cfc58_43294cuda3std3__45__cpo5beginE,@object
	.size		_ZN39_INTERNAL_239b22da_4_k_cu_ec2cfc58_43294cuda3std3__45__cpo5beginE,(_ZN39_INTERNAL_239b22da_4_k_cu_ec2cfc58_43294cuda3std3__441_GLOBAL__N__239b22da_4_k_cu_ec2cfc58_43296ignoreE - _ZN39_INTERNAL_239b22da_4_k_cu_ec2cfc58_43294cuda3std3__45__cpo5beginE)
_ZN39_INTERNAL_239b22da_4_k_cu_ec2cfc58_43294cuda3std3__45__cpo5beginE:
	.zero		1
	.type		_ZN39_INTERNAL_239b22da_4_k_cu_ec2cfc58_43294cuda3std3__441_GLOBAL__N__239b22da_4_k_cu_ec2cfc58_43296ignoreE,@object
	.size		_ZN39_INTERNAL_239b22da_4_k_cu_ec2cfc58_43294cuda3std3__441_GLOBAL__N__239b22da_4_k_cu_ec2cfc58_43296ignoreE,(_ZN39_INTERNAL_239b22da_4_k_cu_ec2cfc58_43294cute7productE - _ZN39_INTERNAL_239b22da_4_k_cu_ec2cfc58_43294cuda3std3__441_GLOBAL__N__239b22da_4_k_cu_ec2cfc58_43296ignoreE)
_ZN39_INTERNAL_239b22da_4_k_cu_ec2cfc58_43294cuda3std3__441_GLOBAL__N__239b22da_4_k_cu_ec2cfc58_43296ignoreE:
	.zero		1
	.type		_ZN39_INTERNAL_239b22da_4_k_cu_ec2cfc58_43294cute7productE,@object
	.size		_ZN39_INTERNAL_239b22da_4_k_cu_ec2cfc58_43294cute7productE,(_ZN39_INTERNAL_239b22da_4_k_cu_ec2cfc58_43294cuda3std3__45__cpo3endE - _ZN39_INTERNAL_239b22da_4_k_cu_ec2cfc58_43294cute7productE)
_ZN39_INTERNAL_239b22da_4_k_cu_ec2cfc58_43294cute7productE:
	.zero		1
	.type		_ZN39_INTERNAL_239b22da_4_k_cu_ec2cfc58_43294cuda3std3__45__cpo3endE,@object
	.size		_ZN39_INTERNAL_239b22da_4_k_cu_ec2cfc58_43294cuda3std3__45__cpo3endE,(_ZN39_INTERNAL_239b22da_4_k_cu_ec2cfc58_43294cuda3std3__419piecewise_constructE - _ZN39_INTERNAL_239b22da_4_k_cu_ec2cfc58_43294cuda3std3__45__cpo3endE)
_ZN39_INTERNAL_239b22da_4_k_cu_ec2cfc58_43294cuda3std3__45__cpo3endE:
	.zero		1
	.type		_ZN39_INTERNAL_239b22da_4_k_cu_ec2cfc58_43294cuda3std3__419piecewise_constructE,@object
	.size		_ZN39_INTERNAL_239b22da_4_k_cu_ec2cfc58_43294cuda3std3__419piecewise_constructE,(_ZN39_INTERNAL_239b22da_4_k_cu_ec2cfc58_43294cuda3std3__45__cpo4cendE - _ZN39_INTERNAL_239b22da_4_k_cu_ec2cfc58_43294cuda3std3__419piecewise_constructE)
_ZN39_INTERNAL_239b22da_4_k_cu_ec2cfc58_43294cuda3std3__419piecewise_constructE:
	.zero		1
	.type		_ZN39_INTERNAL_239b22da_4_k_cu_ec2cfc58_43294cuda3std3__45__cpo4cendE,@object
	.size		_ZN39_INTERNAL_239b22da_4_k_cu_ec2cfc58_43294cuda3std3__45__cpo4cendE,(_ZN39_INTERNAL_239b22da_4_k_cu_ec2cfc58_43294cuda3std6ranges3__45__cpo4swapE - _ZN39_INTERNAL_239b22da_4_k_cu_ec2cfc58_43294cuda3std3__45__cpo4cendE)
_ZN39_INTERNAL_239b22da_4_k_cu_ec2cfc58_43294cuda3std3__45__cpo4cendE:
	.zero		1
	.type		_ZN39_INTERNAL_239b22da_4_k_cu_ec2cfc58_43294cuda3std6ranges3__45__cpo4swapE,@object
	.size		_ZN39_INTERNAL_239b22da_4_k_cu_ec2cfc58_43294cuda3std6ranges3__45__cpo4swapE,(.L_7 - _ZN39_INTERNAL_239b22da_4_k_cu_ec2cfc58_43294cuda3std6ranges3__45__cpo4swapE)
_ZN39_INTERNAL_239b22da_4_k_cu_ec2cfc58_43294cuda3std6ranges3__45__cpo4swapE:
	.zero		1
.L_7:


//--------------------- .nv.constant0._ZN7cutlass13device_kernelINS_4gemm6kernel13GemmUniversalIN4cute5tupleIJiiiiEEENS1_10collective13CollectiveMmaINS1_37MainloopSm90TmaGmmaWarpSpecializedFP8ILi3ENS5_IJNS4_1CILi1EEENSA_ILi2EEESB_EEENS1_32KernelTmaWarpSpecializedPingpongEEENS5_IJNSA_ILi64EEESG_SG_EEENS_12float_e5m2_tENS5_IJlSB_lEEESI_SJ_NS4_8TiledMMAINS4_8MMA_AtomIJNS4_4SM904GMMA30MMA_64x64x32_F32E5M2E5M2_SS_TNILNSN_7ScaleInE1ELSP_1EEEEEENS4_6LayoutINS5_IJSB_SB_SB_EEENS5_IJNSA_ILi0EEESU_SU_EEEEENS5_IJNS4_10UnderscoreESX_SX_EEEEENS4_23SM90_TMA_LOAD_MULTICASTENS4_14ComposedLayoutINS4_7SwizzleILi2ELi4ELi3EEENS4_18smem_ptr_flag_bitsILi8EEENSS_INS5_IJNSA_ILi8EEESG_EEENS5_IJSG_SB_EEEEEEEvNS4_8identityENS4_13SM90_TMA_LOADES1A_vS1B_EENS_8epilogue10collective6detail29Sm90TmaWarpSpecializedAdapterINS1F_15DefaultEpilogueISI_SJ_SJ_NS1E_6thread17LinearCombinationISI_Li1EffLNS1J_9ScaleType4KindE0ELNS_15FloatRoundStyleE2ESI_EENS1_15EpilogueDefaultEEEEEvvEEEEvNT_6ParamsE --------------------------
	.section	.nv.constant0._ZN7cutlass13device_kernelINS_4gemm6kernel13GemmUniversalIN4cute5tupleIJiiiiEEENS1_10collective13CollectiveMmaINS1_37MainloopSm90TmaGmmaWarpSpecializedFP8ILi3ENS5_IJNS4_1CILi1EEENSA_ILi2EEESB_EEENS1_32KernelTmaWarpSpecializedPingpongEEENS5_IJNSA_ILi64EEESG_SG_EEENS_12float_e5m2_tENS5_IJlSB_lEEESI_SJ_NS4_8TiledMMAINS4_8MMA_AtomIJNS4_4SM904GMMA30MMA_64x64x32_F32E5M2E5M2_SS_TNILNSN_7ScaleInE1ELSP_1EEEEEENS4_6LayoutINS5_IJSB_SB_SB_EEENS5_IJNSA_ILi0EEESU_SU_EEEEENS5_IJNS4_10UnderscoreESX_SX_EEEEENS4_23SM90_TMA_LOAD_MULTICASTENS4_14ComposedLayoutINS4_7SwizzleILi2ELi4ELi3EEENS4_18smem_ptr_flag_bitsILi8EEENSS_INS5_IJNSA_ILi8EEESG_EEENS5_IJSG_SB_EEEEEEEvNS4_8identityENS4_13SM90_TMA_LOADES1A_vS1B_EENS_8epilogue10collective6detail29Sm90TmaWarpSpecializedAdapterINS1F_15DefaultEpilogueISI_SJ_SJ_NS1E_6thread17LinearCombinationISI_Li1EffLNS1J_9ScaleType4KindE0ELNS_15FloatRoundStyleE2ESI_EENS1_15EpilogueDefaultEEEEEvvEEEEvNT_6ParamsE,"a",@progbits
	.sectionflags	@""
	.align	4
.nv.constant0._ZN7cutlass13device_kernelINS_4gemm6kernel13GemmUniversalIN4cute5tupleIJiiiiEEENS1_10collective13CollectiveMmaINS1_37MainloopSm90TmaGmmaWarpSpecializedFP8ILi3ENS5_IJNS4_1CILi1EEENSA_ILi2EEESB_EEENS1_32KernelTmaWarpSpecializedPingpongEEENS5_IJNSA_ILi64EEESG_SG_EEENS_12float_e5m2_tENS5_IJlSB_lEEESI_SJ_NS4_8TiledMMAINS4_8MMA_AtomIJNS4_4SM904GMMA30MMA_64x64x32_F32E5M2E5M2_SS_TNILNSN_7ScaleInE1ELSP_1EEEEEENS4_6LayoutINS5_IJSB_SB_SB_EEENS5_IJNSA_ILi0EEESU_SU_EEEEENS5_IJNS4_10UnderscoreESX_SX_EEEEENS4_23SM90_TMA_LOAD_MULTICASTENS4_14ComposedLayoutINS4_7SwizzleILi2ELi4ELi3EEENS4_18smem_ptr_flag_bitsILi8EEENSS_INS5_IJNSA_ILi8EEESG_EEENS5_IJSG_SB_EEEEEEEvNS4_8identityENS4_13SM90_TMA_LOADES1A_vS1B_EENS_8epilogue10collective6detail29Sm90TmaWarpSpecializedAdapterINS1F_15DefaultEpilogueISI_SJ_SJ_NS1E_6thread17LinearCombinationISI_Li1EffLNS1J_9ScaleType4KindE0ELNS_15FloatRoundStyleE2ESI_EENS1_15EpilogueDefaultEEEEEvvEEEEvNT_6ParamsE:
	.zero		1664


//--------------------- SYMBOLS --------------------------

	.type		.nv.reservedSmem.offset0,@object
	.size		.nv.reservedSmem.offset0,0x4
